//
// Generated by NVIDIA NVVM Compiler
//
// Compiler Build ID: CL-36424714
// Cuda compilation tools, release 13.0, V13.0.88
// Based on NVVM 20.0.0
//

.version 9.0
.target sm_100
.address_size 64

	// .globl	_Z19computeForcesKernelPK4BodyP5Forcei

.visible .entry _Z19computeForcesKernelPK4BodyP5Forcei(
	.param .u64 .ptr .align 1 _Z19computeForcesKernelPK4BodyP5Forcei_param_0,
	.param .u64 .ptr .align 1 _Z19computeForcesKernelPK4BodyP5Forcei_param_1,
	.param .u32 _Z19computeForcesKernelPK4BodyP5Forcei_param_2
)
{
	.reg .pred 	%p<18>;
	.reg .b32 	%r<45>;
	.reg .b64 	%rd<33>;
	.reg .b64 	%fd<346>;

	ld.param.u64 	%rd9, [_Z19computeForcesKernelPK4BodyP5Forcei_param_0];
	ld.param.u64 	%rd8, [_Z19computeForcesKernelPK4BodyP5Forcei_param_1];
	ld.param.u32 	%r24, [_Z19computeForcesKernelPK4BodyP5Forcei_param_2];
	cvta.to.global.u64 	%rd1, %rd9;
	mov.u32 	%r25, %ctaid.x;
	mov.u32 	%r26, %ntid.x;
	mov.u32 	%r27, %tid.x;
	mad.lo.s32 	%r1, %r25, %r26, %r27;
	setp.ge.s32 	%p1, %r1, %r24;
	@%p1 bra 	$L__BB0_24;
	setp.lt.s32 	%p2, %r1, 1;
	mov.f64 	%fd328, 0d0000000000000000;
	mov.b32 	%r43, 0;
	mov.f64 	%fd329, %fd328;
	@%p2 bra 	$L__BB0_10;
	mul.wide.u32 	%rd10, %r1, 40;
	add.s64 	%rd11, %rd1, %rd10;
	ld.global.f64 	%fd1, [%rd11];
	ld.global.f64 	%fd2, [%rd11+8];
	ld.global.f64 	%fd52, [%rd11+32];
	mul.f64 	%fd3, %fd52, 0d3DD2589EFFED8ACC;
	min.s32 	%r30, %r1, %r24;
	max.s32 	%r43, %r30, 1;
	setp.lt.s32 	%p3, %r30, 4;
	mov.f64 	%fd329, 0d0000000000000000;
	mov.b32 	%r38, 0;
	mov.f64 	%fd328, %fd329;
	@%p3 bra 	$L__BB0_5;
	and.b32  	%r31, %r43, 2147483644;
	neg.s32 	%r36, %r31;
	add.s64 	%rd31, %rd1, 80;
	mov.f64 	%fd329, 0d0000000000000000;
$L__BB0_4:
	.pragma "nounroll";
	and.b32  	%r38, %r43, 2147483644;
	ld.global.f64 	%fd54, [%rd31+-80];
	sub.f64 	%fd55, %fd54, %fd1;
	ld.global.f64 	%fd56, [%rd31+-72];
	sub.f64 	%fd57, %fd56, %fd2;
	mul.f64 	%fd58, %fd57, %fd57;
	fma.rn.f64 	%fd59, %fd55, %fd55, %fd58;
	add.f64 	%fd60, %fd59, 0d3E112E0BE826D695;
	sqrt.rn.f64 	%fd61, %fd60;
	ld.global.f64 	%fd62, [%rd31+-48];
	mul.f64 	%fd63, %fd3, %fd62;
	mul.f64 	%fd64, %fd61, %fd61;
	div.rn.f64 	%fd65, %fd63, %fd64;
	mul.f64 	%fd66, %fd55, %fd65;
	div.rn.f64 	%fd67, %fd66, %fd61;
	add.f64 	%fd68, %fd328, %fd67;
	mul.f64 	%fd69, %fd57, %fd65;
	div.rn.f64 	%fd70, %fd69, %fd61;
	add.f64 	%fd71, %fd329, %fd70;
	ld.global.f64 	%fd72, [%rd31+-40];
	sub.f64 	%fd73, %fd72, %fd1;
	ld.global.f64 	%fd74, [%rd31+-32];
	sub.f64 	%fd75, %fd74, %fd2;
	mul.f64 	%fd76, %fd75, %fd75;
	fma.rn.f64 	%fd77, %fd73, %fd73, %fd76;
	add.f64 	%fd78, %fd77, 0d3E112E0BE826D695;
	sqrt.rn.f64 	%fd79, %fd78;
	ld.global.f64 	%fd80, [%rd31+-8];
	mul.f64 	%fd81, %fd3, %fd80;
	mul.f64 	%fd82, %fd79, %fd79;
	div.rn.f64 	%fd83, %fd81, %fd82;
	mul.f64 	%fd84, %fd73, %fd83;
	div.rn.f64 	%fd85, %fd84, %fd79;
	add.f64 	%fd86, %fd68, %fd85;
	mul.f64 	%fd87, %fd75, %fd83;
	div.rn.f64 	%fd88, %fd87, %fd79;
	add.f64 	%fd89, %fd71, %fd88;
	ld.global.f64 	%fd90, [%rd31];
	sub.f64 	%fd91, %fd90, %fd1;
	ld.global.f64 	%fd92, [%rd31+8];
	sub.f64 	%fd93, %fd92, %fd2;
	mul.f64 	%fd94, %fd93, %fd93;
	fma.rn.f64 	%fd95, %fd91, %fd91, %fd94;
	add.f64 	%fd96, %fd95, 0d3E112E0BE826D695;
	sqrt.rn.f64 	%fd97, %fd96;
	ld.global.f64 	%fd98, [%rd31+32];
	mul.f64 	%fd99, %fd3, %fd98;
	mul.f64 	%fd100, %fd97, %fd97;
	div.rn.f64 	%fd101, %fd99, %fd100;
	mul.f64 	%fd102, %fd91, %fd101;
	div.rn.f64 	%fd103, %fd102, %fd97;
	add.f64 	%fd104, %fd86, %fd103;
	mul.f64 	%fd105, %fd93, %fd101;
	div.rn.f64 	%fd106, %fd105, %fd97;
	add.f64 	%fd107, %fd89, %fd106;
	ld.global.f64 	%fd108, [%rd31+40];
	sub.f64 	%fd109, %fd108, %fd1;
	ld.global.f64 	%fd110, [%rd31+48];
	sub.f64 	%fd111, %fd110, %fd2;
	mul.f64 	%fd112, %fd111, %fd111;
	fma.rn.f64 	%fd113, %fd109, %fd109, %fd112;
	add.f64 	%fd114, %fd113, 0d3E112E0BE826D695;
	sqrt.rn.f64 	%fd115, %fd114;
	ld.global.f64 	%fd116, [%rd31+72];
	mul.f64 	%fd117, %fd3, %fd116;
	mul.f64 	%fd118, %fd115, %fd115;
	div.rn.f64 	%fd119, %fd117, %fd118;
	mul.f64 	%fd120, %fd109, %fd119;
	div.rn.f64 	%fd121, %fd120, %fd115;
	add.f64 	%fd328, %fd104, %fd121;
	mul.f64 	%fd122, %fd111, %fd119;
	div.rn.f64 	%fd123, %fd122, %fd115;
	add.f64 	%fd329, %fd107, %fd123;
	add.s32 	%r36, %r36, 4;
	add.s64 	%rd31, %rd31, 160;
	setp.ne.s32 	%p4, %r36, 0;
	@%p4 bra 	$L__BB0_4;
$L__BB0_5:
	and.b32  	%r8, %r43, 3;
	setp.eq.s32 	%p5, %r8, 0;
	@%p5 bra 	$L__BB0_10;
	setp.eq.s32 	%p6, %r8, 1;
	@%p6 bra 	$L__BB0_8;
	mul.wide.u32 	%rd12, %r38, 40;
	add.s64 	%rd13, %rd1, %rd12;
	ld.global.f64 	%fd125, [%rd13];
	sub.f64 	%fd126, %fd125, %fd1;
	ld.global.f64 	%fd127, [%rd13+8];
	sub.f64 	%fd128, %fd127, %fd2;
	mul.f64 	%fd129, %fd128, %fd128;
	fma.rn.f64 	%fd130, %fd126, %fd126, %fd129;
	add.f64 	%fd131, %fd130, 0d3E112E0BE826D695;
	sqrt.rn.f64 	%fd132, %fd131;
	ld.global.f64 	%fd133, [%rd13+32];
	mul.f64 	%fd134, %fd3, %fd133;
	mul.f64 	%fd135, %fd132, %fd132;
	div.rn.f64 	%fd136, %fd134, %fd135;
	mul.f64 	%fd137, %fd126, %fd136;
	div.rn.f64 	%fd138, %fd137, %fd132;
	add.f64 	%fd139, %fd328, %fd138;
	mul.f64 	%fd140, %fd128, %fd136;
	div.rn.f64 	%fd141, %fd140, %fd132;
	add.f64 	%fd142, %fd329, %fd141;
	ld.global.f64 	%fd143, [%rd13+40];
	sub.f64 	%fd144, %fd143, %fd1;
	ld.global.f64 	%fd145, [%rd13+48];
	sub.f64 	%fd146, %fd145, %fd2;
	mul.f64 	%fd147, %fd146, %fd146;
	fma.rn.f64 	%fd148, %fd144, %fd144, %fd147;
	add.f64 	%fd149, %fd148, 0d3E112E0BE826D695;
	sqrt.rn.f64 	%fd150, %fd149;
	ld.global.f64 	%fd151, [%rd13+72];
	mul.f64 	%fd152, %fd3, %fd151;
	mul.f64 	%fd153, %fd150, %fd150;
	div.rn.f64 	%fd154, %fd152, %fd153;
	mul.f64 	%fd155, %fd144, %fd154;
	div.rn.f64 	%fd156, %fd155, %fd150;
	add.f64 	%fd328, %fd139, %fd156;
	mul.f64 	%fd157, %fd146, %fd154;
	div.rn.f64 	%fd158, %fd157, %fd150;
	add.f64 	%fd329, %fd142, %fd158;
	add.s32 	%r38, %r38, 2;
$L__BB0_8:
	and.b32  	%r32, %r43, 1;
	setp.eq.b32 	%p7, %r32, 1;
	not.pred 	%p8, %p7;
	@%p8 bra 	$L__BB0_10;
	mul.wide.u32 	%rd14, %r38, 40;
	add.s64 	%rd15, %rd1, %rd14;
	ld.global.f64 	%fd159, [%rd15];
	sub.f64 	%fd160, %fd159, %fd1;
	ld.global.f64 	%fd161, [%rd15+8];
	sub.f64 	%fd162, %fd161, %fd2;
	mul.f64 	%fd163, %fd162, %fd162;
	fma.rn.f64 	%fd164, %fd160, %fd160, %fd163;
	add.f64 	%fd165, %fd164, 0d3E112E0BE826D695;
	sqrt.rn.f64 	%fd166, %fd165;
	ld.global.f64 	%fd167, [%rd15+32];
	mul.f64 	%fd168, %fd3, %fd167;
	mul.f64 	%fd169, %fd166, %fd166;
	div.rn.f64 	%fd170, %fd168, %fd169;
	mul.f64 	%fd171, %fd160, %fd170;
	div.rn.f64 	%fd172, %fd171, %fd166;
	add.f64 	%fd328, %fd328, %fd172;
	mul.f64 	%fd173, %fd162, %fd170;
	div.rn.f64 	%fd174, %fd173, %fd166;
	add.f64 	%fd329, %fd329, %fd174;
$L__BB0_10:
	setp.ge.s32 	%p9, %r43, %r24;
	@%p9 bra 	$L__BB0_14;
	setp.eq.s32 	%p10, %r1, %r43;
	@%p10 bra 	$L__BB0_13;
	mul.wide.u32 	%rd16, %r43, 40;
	add.s64 	%rd17, %rd1, %rd16;
	ld.global.f64 	%fd175, [%rd17];
	mul.wide.s32 	%rd18, %r1, 40;
	add.s64 	%rd19, %rd1, %rd18;
	ld.global.f64 	%fd176, [%rd19];
	sub.f64 	%fd177, %fd175, %fd176;
	ld.global.f64 	%fd178, [%rd17+8];
	ld.global.f64 	%fd179, [%rd19+8];
	sub.f64 	%fd180, %fd178, %fd179;
	mul.f64 	%fd181, %fd180, %fd180;
	fma.rn.f64 	%fd182, %fd177, %fd177, %fd181;
	add.f64 	%fd183, %fd182, 0d3E112E0BE826D695;
	sqrt.rn.f64 	%fd184, %fd183;
	ld.global.f64 	%fd185, [%rd19+32];
	mul.f64 	%fd186, %fd185, 0d3DD2589EFFED8ACC;
	ld.global.f64 	%fd187, [%rd17+32];
	mul.f64 	%fd188, %fd186, %fd187;
	mul.f64 	%fd189, %fd184, %fd184;
	div.rn.f64 	%fd190, %fd188, %fd189;
	mul.f64 	%fd191, %fd177, %fd190;
	div.rn.f64 	%fd192, %fd191, %fd184;
	add.f64 	%fd328, %fd328, %fd192;
	mul.f64 	%fd193, %fd180, %fd190;
	div.rn.f64 	%fd194, %fd193, %fd184;
	add.f64 	%fd329, %fd329, %fd194;
$L__BB0_13:
	add.s32 	%r43, %r43, 1;
$L__BB0_14:
	setp.ge.s32 	%p11, %r43, %r24;
	@%p11 bra 	$L__BB0_23;
	mul.wide.s32 	%rd20, %r1, 40;
	add.s64 	%rd21, %rd1, %rd20;
	ld.global.f64 	%fd28, [%rd21];
	ld.global.f64 	%fd29, [%rd21+8];
	ld.global.f64 	%fd196, [%rd21+32];
	mul.f64 	%fd30, %fd196, 0d3DD2589EFFED8ACC;
	sub.s32 	%r14, %r24, %r43;
	sub.s32 	%r33, %r43, %r24;
	setp.gt.u32 	%p12, %r33, -4;
	@%p12 bra 	$L__BB0_18;
	and.b32  	%r34, %r14, -4;
	neg.s32 	%r41, %r34;
	mul.wide.u32 	%rd22, %r43, 40;
	add.s64 	%rd23, %rd22, %rd1;
	add.s64 	%rd32, %rd23, 80;
$L__BB0_17:
	.pragma "nounroll";
	ld.global.f64 	%fd197, [%rd32+-80];
	sub.f64 	%fd198, %fd197, %fd28;
	ld.global.f64 	%fd199, [%rd32+-72];
	sub.f64 	%fd200, %fd199, %fd29;
	mul.f64 	%fd201, %fd200, %fd200;
	fma.rn.f64 	%fd202, %fd198, %fd198, %fd201;
	add.f64 	%fd203, %fd202, 0d3E112E0BE826D695;
	sqrt.rn.f64 	%fd204, %fd203;
	ld.global.f64 	%fd205, [%rd32+-48];
	mul.f64 	%fd206, %fd30, %fd205;
	mul.f64 	%fd207, %fd204, %fd204;
	div.rn.f64 	%fd208, %fd206, %fd207;
	mul.f64 	%fd209, %fd198, %fd208;
	div.rn.f64 	%fd210, %fd209, %fd204;
	add.f64 	%fd211, %fd328, %fd210;
	mul.f64 	%fd212, %fd200, %fd208;
	div.rn.f64 	%fd213, %fd212, %fd204;
	add.f64 	%fd214, %fd329, %fd213;
	ld.global.f64 	%fd215, [%rd32+-40];
	sub.f64 	%fd216, %fd215, %fd28;
	ld.global.f64 	%fd217, [%rd32+-32];
	sub.f64 	%fd218, %fd217, %fd29;
	mul.f64 	%fd219, %fd218, %fd218;
	fma.rn.f64 	%fd220, %fd216, %fd216, %fd219;
	add.f64 	%fd221, %fd220, 0d3E112E0BE826D695;
	sqrt.rn.f64 	%fd222, %fd221;
	ld.global.f64 	%fd223, [%rd32+-8];
	mul.f64 	%fd224, %fd30, %fd223;
	mul.f64 	%fd225, %fd222, %fd222;
	div.rn.f64 	%fd226, %fd224, %fd225;
	mul.f64 	%fd227, %fd216, %fd226;
	div.rn.f64 	%fd228, %fd227, %fd222;
	add.f64 	%fd229, %fd211, %fd228;
	mul.f64 	%fd230, %fd218, %fd226;
	div.rn.f64 	%fd231, %fd230, %fd222;
	add.f64 	%fd232, %fd214, %fd231;
	ld.global.f64 	%fd233, [%rd32];
	sub.f64 	%fd234, %fd233, %fd28;
	ld.global.f64 	%fd235, [%rd32+8];
	sub.f64 	%fd236, %fd235, %fd29;
	mul.f64 	%fd237, %fd236, %fd236;
	fma.rn.f64 	%fd238, %fd234, %fd234, %fd237;
	add.f64 	%fd239, %fd238, 0d3E112E0BE826D695;
	sqrt.rn.f64 	%fd240, %fd239;
	ld.global.f64 	%fd241, [%rd32+32];
	mul.f64 	%fd242, %fd30, %fd241;
	mul.f64 	%fd243, %fd240, %fd240;
	div.rn.f64 	%fd244, %fd242, %fd243;
	mul.f64 	%fd245, %fd234, %fd244;
	div.rn.f64 	%fd246, %fd245, %fd240;
	add.f64 	%fd247, %fd229, %fd246;
	mul.f64 	%fd248, %fd236, %fd244;
	div.rn.f64 	%fd249, %fd248, %fd240;
	add.f64 	%fd250, %fd232, %fd249;
	ld.global.f64 	%fd251, [%rd32+40];
	sub.f64 	%fd252, %fd251, %fd28;
	ld.global.f64 	%fd253, [%rd32+48];
	sub.f64 	%fd254, %fd253, %fd29;
	mul.f64 	%fd255, %fd254, %fd254;
	fma.rn.f64 	%fd256, %fd252, %fd252, %fd255;
	add.f64 	%fd257, %fd256, 0d3E112E0BE826D695;
	sqrt.rn.f64 	%fd258, %fd257;
	ld.global.f64 	%fd259, [%rd32+72];
	mul.f64 	%fd260, %fd30, %fd259;
	mul.f64 	%fd261, %fd258, %fd258;
	div.rn.f64 	%fd262, %fd260, %fd261;
	mul.f64 	%fd263, %fd252, %fd262;
	div.rn.f64 	%fd264, %fd263, %fd258;
	add.f64 	%fd328, %fd247, %fd264;
	mul.f64 	%fd265, %fd254, %fd262;
	div.rn.f64 	%fd266, %fd265, %fd258;
	add.f64 	%fd329, %fd250, %fd266;
	add.s32 	%r43, %r43, 4;
	add.s32 	%r41, %r41, 4;
	add.s64 	%rd32, %rd32, 160;
	setp.ne.s32 	%p13, %r41, 0;
	@%p13 bra 	$L__BB0_17;
$L__BB0_18:
	and.b32  	%r21, %r14, 3;
	setp.eq.s32 	%p14, %r21, 0;
	@%p14 bra 	$L__BB0_23;
	setp.eq.s32 	%p15, %r21, 1;
	@%p15 bra 	$L__BB0_21;
	mul.wide.u32 	%rd24, %r43, 40;
	add.s64 	%rd25, %rd1, %rd24;
	ld.global.f64 	%fd268, [%rd25];
	sub.f64 	%fd269, %fd268, %fd28;
	ld.global.f64 	%fd270, [%rd25+8];
	sub.f64 	%fd271, %fd270, %fd29;
	mul.f64 	%fd272, %fd271, %fd271;
	fma.rn.f64 	%fd273, %fd269, %fd269, %fd272;
	add.f64 	%fd274, %fd273, 0d3E112E0BE826D695;
	sqrt.rn.f64 	%fd275, %fd274;
	ld.global.f64 	%fd276, [%rd25+32];
	mul.f64 	%fd277, %fd30, %fd276;
	mul.f64 	%fd278, %fd275, %fd275;
	div.rn.f64 	%fd279, %fd277, %fd278;
	mul.f64 	%fd280, %fd269, %fd279;
	div.rn.f64 	%fd281, %fd280, %fd275;
	add.f64 	%fd282, %fd328, %fd281;
	mul.f64 	%fd283, %fd271, %fd279;
	div.rn.f64 	%fd284, %fd283, %fd275;
	add.f64 	%fd285, %fd329, %fd284;
	ld.global.f64 	%fd286, [%rd25+40];
	sub.f64 	%fd287, %fd286, %fd28;
	ld.global.f64 	%fd288, [%rd25+48];
	sub.f64 	%fd289, %fd288, %fd29;
	mul.f64 	%fd290, %fd289, %fd289;
	fma.rn.f64 	%fd291, %fd287, %fd287, %fd290;
	add.f64 	%fd292, %fd291, 0d3E112E0BE826D695;
	sqrt.rn.f64 	%fd293, %fd292;
	ld.global.f64 	%fd294, [%rd25+72];
	mul.f64 	%fd295, %fd30, %fd294;
	mul.f64 	%fd296, %fd293, %fd293;
	div.rn.f64 	%fd297, %fd295, %fd296;
	mul.f64 	%fd298, %fd287, %fd297;
	div.rn.f64 	%fd299, %fd298, %fd293;
	add.f64 	%fd328, %fd282, %fd299;
	mul.f64 	%fd300, %fd289, %fd297;
	div.rn.f64 	%fd301, %fd300, %fd293;
	add.f64 	%fd329, %fd285, %fd301;
	add.s32 	%r43, %r43, 2;
$L__BB0_21:
	and.b32  	%r35, %r14, 1;
	setp.eq.b32 	%p16, %r35, 1;
	not.pred 	%p17, %p16;
	@%p17 bra 	$L__BB0_23;
	mul.wide.u32 	%rd26, %r43, 40;
	add.s64 	%rd27, %rd1, %rd26;
	ld.global.f64 	%fd302, [%rd27];
	sub.f64 	%fd303, %fd302, %fd28;
	ld.global.f64 	%fd304, [%rd27+8];
	sub.f64 	%fd305, %fd304, %fd29;
	mul.f64 	%fd306, %fd305, %fd305;
	fma.rn.f64 	%fd307, %fd303, %fd303, %fd306;
	add.f64 	%fd308, %fd307, 0d3E112E0BE826D695;
	sqrt.rn.f64 	%fd309, %fd308;
	ld.global.f64 	%fd310, [%rd27+32];
	mul.f64 	%fd311, %fd30, %fd310;
	mul.f64 	%fd312, %fd309, %fd309;
	div.rn.f64 	%fd313, %fd311, %fd312;
	mul.f64 	%fd314, %fd303, %fd313;
	div.rn.f64 	%fd315, %fd314, %fd309;
	add.f64 	%fd328, %fd328, %fd315;
	mul.f64 	%fd316, %fd305, %fd313;
	div.rn.f64 	%fd317, %fd316, %fd309;
	add.f64 	%fd329, %fd329, %fd317;
$L__BB0_23:
	cvta.to.global.u64 	%rd28, %rd8;
	mul.wide.s32 	%rd29, %r1, 16;
	add.s64 	%rd30, %rd28, %rd29;
	st.global.f64 	[%rd30], %fd328;
	st.global.f64 	[%rd30+8], %fd329;
$L__BB0_24:
	ret;

}
	// .globl	_Z18updateBodiesKernelP4BodyPK5Forcei
.visible .entry _Z18updateBodiesKernelP4BodyPK5Forcei(
	.param .u64 .ptr .align 1 _Z18updateBodiesKernelP4BodyPK5Forcei_param_0,
	.param .u64 .ptr .align 1 _Z18updateBodiesKernelP4BodyPK5Forcei_param_1,
	.param .u32 _Z18updateBodiesKernelP4BodyPK5Forcei_param_2
)
{
	.reg .pred 	%p<2>;
	.reg .b32 	%r<6>;
	.reg .b64 	%rd<9>;
	.reg .b64 	%fd<14>;

	ld.param.u64 	%rd1, [_Z18updateBodiesKernelP4BodyPK5Forcei_param_0];
	ld.param.u64 	%rd2, [_Z18updateBodiesKernelP4BodyPK5Forcei_param_1];
	ld.param.u32 	%r2, [_Z18updateBodiesKernelP4BodyPK5Forcei_param_2];
	mov.u32 	%r3, %ctaid.x;
	mov.u32 	%r4, %ntid.x;
	mov.u32 	%r5, %tid.x;
	mad.lo.s32 	%r1, %r3, %r4, %r5;
	setp.ge.s32 	%p1, %r1, %r2;
	@%p1 bra 	$L__BB1_2;
	cvta.to.global.u64 	%rd3, %rd2;
	cvta.to.global.u64 	%rd4, %rd1;
	mul.wide.s32 	%rd5, %r1, 16;
	add.s64 	%rd6, %rd3, %rd5;
	ld.global.f64 	%fd1, [%rd6];
	mul.wide.s32 	%rd7, %r1, 40;
	add.s64 	%rd8, %rd4, %rd7;
	ld.global.f64 	%fd2, [%rd8+32];
	div.rn.f64 	%fd3, %fd1, %fd2;
	ld.global.f64 	%fd4, [%rd8+16];
	fma.rn.f64 	%fd5, %fd3, 0d3F847AE147AE147B, %fd4;
	st.global.f64 	[%rd8+16], %fd5;
	ld.global.f64 	%fd6, [%rd6+8];
	div.rn.f64 	%fd7, %fd6, %fd2;
	ld.global.f64 	%fd8, [%rd8+24];
	fma.rn.f64 	%fd9, %fd7, 0d3F847AE147AE147B, %fd8;
	st.global.f64 	[%rd8+24], %fd9;
	ld.global.f64 	%fd10, [%rd8];
	fma.rn.f64 	%fd11, %fd5, 0d3F847AE147AE147B, %fd10;
	st.global.f64 	[%rd8], %fd11;
	ld.global.f64 	%fd12, [%rd8+8];
	fma.rn.f64 	%fd13, %fd9, 0d3F847AE147AE147B, %fd12;
	st.global.f64 	[%rd8+8], %fd13;
$L__BB1_2:
	ret;

}


// ===== COMPILED SASS (sm_100) =====

	.target	sm_100

	.elftype	@"ET_EXEC"


//--------------------- .note.nv.tkinfo           --------------------------
	.section	.note.nv.tkinfo,"",@"SHT_NOTE"
	.sectionflags	@"SHF_NOTE_NV_TKINFO"
	.tkinfo
        /*0018*/ 	.word	0x00000002
        /*0030*/ 	.string	""
        /*0030*/ 	.string	"ptxas"
        /*0030*/ 	.string	"Cuda compilation tools, release 13.0, V13.0.88"
        /*0030*/ 	.string	"Build cuda_13.0.r13.0/compiler.36424714_0"
        /*0030*/ 	.string	"-arch sm_100 -m 64 "



//--------------------- .note.nv.cuinfo           --------------------------
	.section	.note.nv.cuinfo,"",@"SHT_NOTE"
	.sectionflags	@"SHF_NOTE_NV_CUINFO"
        /*0018*/ 	.short	0x0002
        /*001a*/ 	.short	0x0064
        /*001c*/ 	.short	0x0082
	.zero		2


//--------------------- .nv.info                  --------------------------
	.section	.nv.info,"",@"SHT_CUDA_INFO"
	.align	4


	//----- nvinfo : EIATTR_REGCOUNT
	.align		4
        /*0000*/ 	.byte	0x04, 0x2f
        /*0002*/ 	.short	(.L_1 - .L_0)
	.align		4
.L_0:
        /*0004*/ 	.word	index@(_Z19computeForcesKernelPK4BodyP5Forcei)
        /*0008*/ 	.word	0x00000032


	//----- nvinfo : EIATTR_FRAME_SIZE
	.align		4
.L_1:
        /*000c*/ 	.byte	0x04, 0x11
        /*000e*/ 	.short	(.L_3 - .L_2)
	.align		4
.L_2:
        /*0010*/ 	.word	index@($__internal_2_$__cuda_sm20_dsqrt_rn_f64_mediumpath_v1)
        /*0014*/ 	.word	0x00000000


	//----- nvinfo : EIATTR_FRAME_SIZE
	.align		4
.L_3:
        /*0018*/ 	.byte	0x04, 0x11
        /*001a*/ 	.short	(.L_5 - .L_4)
	.align		4
.L_4:
        /*001c*/ 	.word	index@($__internal_1_$__cuda_sm20_div_rn_f64_full)
        /*0020*/ 	.word	0x00000000


	//----- nvinfo : EIATTR_FRAME_SIZE
	.align		4
.L_5:
        /*0024*/ 	.byte	0x04, 0x11
        /*0026*/ 	.short	(.L_7 - .L_6)
	.align		4
.L_6:
        /*0028*/ 	.word	index@(_Z19computeForcesKernelPK4BodyP5Forcei)
        /*002c*/ 	.word	0x00000000


	//----- nvinfo : EIATTR_REGCOUNT
	.align		4
.L_7:
        /*0030*/ 	.byte	0x04, 0x2f
        /*0032*/ 	.short	(.L_9 - .L_8)
	.align		4
.L_8:
        /*0034*/ 	.word	index@(_Z18updateBodiesKernelP4BodyPK5Forcei)
        /*0038*/ 	.word	0x0000001f


	//----- nvinfo : EIATTR_FRAME_SIZE
	.align		4
.L_9:
        /*003c*/ 	.byte	0x04, 0x11
        /*003e*/ 	.short	(.L_11 - .L_10)
	.align		4
.L_10:
        /*0040*/ 	.word	index@($__internal_0_$__cuda_sm20_div_rn_f64_full)
        /*0044*/ 	.word	0x00000000


	//----- nvinfo : EIATTR_FRAME_SIZE
	.align		4
.L_11:
        /*0048*/ 	.byte	0x04, 0x11
        /*004a*/ 	.short	(.L_13 - .L_12)
	.align		4
.L_12:
        /*004c*/ 	.word	index@(_Z18updateBodiesKernelP4BodyPK5Forcei)
        /*0050*/ 	.word	0x00000000


	//----- nvinfo : EIATTR_MIN_STACK_SIZE
	.align		4
.L_13:
        /*0054*/ 	.byte	0x04, 0x12
        /*0056*/ 	.short	(.L_15 - .L_14)
	.align		4
.L_14:
        /*0058*/ 	.word	index@(_Z18updateBodiesKernelP4BodyPK5Forcei)
        /*005c*/ 	.word	0x00000000


	//----- nvinfo : EIATTR_MIN_STACK_SIZE
	.align		4
.L_15:
        /*0060*/ 	.byte	0x04, 0x12
        /*0062*/ 	.short	(.L_17 - .L_16)
	.align		4
.L_16:
        /*0064*/ 	.word	index@(_Z19computeForcesKernelPK4BodyP5Forcei)
        /*0068*/ 	.word	0x00000000
.L_17:


//--------------------- .nv.compat                --------------------------
	.section	.nv.compat,"",@"SHT_CUDA_COMPAT_INFO"
	.align	4
        /*0000*/ 	.byte	0x02, 0x09, 0x00, 0x00, 0x02, 0x02, 0x01, 0x00, 0x02, 0x05, 0x05, 0x00, 0x03, 0x07, 0x01, 0x01
        /*0010*/ 	.byte	0x02, 0x03, 0x00, 0x00, 0x02, 0x06, 0x01, 0x00, 0x04, 0x0b, 0x08, 0x00, 0x01, 0x00, 0x00, 0x00
        /*0020*/ 	.byte	0x00, 0x00, 0x00, 0x00


//--------------------- .nv.info._Z18updateBodiesKernelP4BodyPK5Forcei --------------------------
	.section	.nv.info._Z18updateBodiesKernelP4BodyPK5Forcei,"",@"SHT_CUDA_INFO"
	.sectionflags	@""
	.align	4


	//----- nvinfo : EIATTR_CUDA_API_VERSION
	.align		4
        /*0000*/ 	.byte	0x04, 0x37
        /*0002*/ 	.short	(.L_19 - .L_18)
.L_18:
        /*0004*/ 	.word	0x00000082


	//----- nvinfo : EIATTR_KPARAM_INFO
	.align		4
.L_19:
        /*0008*/ 	.byte	0x04, 0x17
        /*000a*/ 	.short	(.L_21 - .L_20)
.L_20:
        /*000c*/ 	.word	0x00000000
        /*0010*/ 	.short	0x0002
        /*0012*/ 	.short	0x0010
        /*0014*/ 	.byte	0x00, 0xf0, 0x11, 0x00


	//----- nvinfo : EIATTR_KPARAM_INFO
	.align		4
.L_21:
        /*0018*/ 	.byte	0x04, 0x17
        /*001a*/ 	.short	(.L_23 - .L_22)
.L_22:
        /*001c*/ 	.word	0x00000000
        /*0020*/ 	.short	0x0001
        /*0022*/ 	.short	0x0008
        /*0024*/ 	.byte	0x00, 0xf5, 0x21, 0x00


	//----- nvinfo : EIATTR_KPARAM_INFO
	.align		4
.L_23:
        /*0028*/ 	.byte	0x04, 0x17
        /*002a*/ 	.short	(.L_25 - .L_24)
.L_24:
        /*002c*/ 	.word	0x00000000
        /*0030*/ 	.short	0x0000
        /*0032*/ 	.short	0x0000
        /*0034*/ 	.byte	0x00, 0xf5, 0x21, 0x00


	//----- nvinfo : EIATTR_SPARSE_MMA_MASK
	.align		4
.L_25:
        /*0038*/ 	.byte	0x03, 0x50
        /*003a*/ 	.short	0x0000


	//----- nvinfo : EIATTR_MAXREG_COUNT
	.align		4
        /*003c*/ 	.byte	0x03, 0x1b
        /*003e*/ 	.short	0x00ff


	//----- nvinfo : EIATTR_MERCURY_ISA_VERSION
	.align		4
        /*0040*/ 	.byte	0x03, 0x5f
        /*0042*/ 	.short	0x0101


	//----- nvinfo : EIATTR_VRC_CTA_INIT_COUNT
	.align		4
        /*0044*/ 	.byte	0x02, 0x4a
	.zero		1
	.zero		1


	//----- nvinfo : EIATTR_EXIT_INSTR_OFFSETS
	.align		4
        /*0048*/ 	.byte	0x04, 0x1c
        /*004a*/ 	.short	(.L_27 - .L_26)


	//   ....[0]....
.L_26:
        /*004c*/ 	.word	0x00000070


	//   ....[1]....
        /*0050*/ 	.word	0x00000500


	//----- nvinfo : EIATTR_CRS_STACK_SIZE
	.align		4
.L_27:
        /*0054*/ 	.byte	0x04, 0x1e
        /*0056*/ 	.short	(.L_29 - .L_28)
.L_28:
        /*0058*/ 	.word	0x00000000


	//----- nvinfo : EIATTR_CBANK_PARAM_SIZE
	.align		4
.L_29:
        /*005c*/ 	.byte	0x03, 0x19
        /*005e*/ 	.short	0x0014


	//----- nvinfo : EIATTR_PARAM_CBANK
	.align		4
        /*0060*/ 	.byte	0x04, 0x0a
        /*0062*/ 	.short	(.L_31 - .L_30)
	.align		4
.L_30:
        /*0064*/ 	.word	index@(.nv.constant0._Z18updateBodiesKernelP4BodyPK5Forcei)
        /*0068*/ 	.short	0x0380
        /*006a*/ 	.short	0x0014


	//----- nvinfo : EIATTR_SW_WAR
	.align		4
.L_31:
        /*006c*/ 	.byte	0x04, 0x36
        /*006e*/ 	.short	(.L_33 - .L_32)
.L_32:
        /*0070*/ 	.word	0x00000008
.L_33:


//--------------------- .nv.info._Z19computeForcesKernelPK4BodyP5Forcei --------------------------
	.section	.nv.info._Z19computeForcesKernelPK4BodyP5Forcei,"",@"SHT_CUDA_INFO"
	.sectionflags	@""
	.align	4


	//----- nvinfo : EIATTR_CUDA_API_VERSION
	.align		4
        /*0000*/ 	.byte	0x04, 0x37
        /*0002*/ 	.short	(.L_35 - .L_34)
.L_34:
        /*0004*/ 	.word	0x00000082


	//----- nvinfo : EIATTR_KPARAM_INFO
	.align		4
.L_35:
        /*0008*/ 	.byte	0x04, 0x17
        /*000a*/ 	.short	(.L_37 - .L_36)
.L_36:
        /*000c*/ 	.word	0x00000000
        /*0010*/ 	.short	0x0002
        /*0012*/ 	.short	0x0010
        /*0014*/ 	.byte	0x00, 0xf0, 0x11, 0x00


	//----- nvinfo : EIATTR_KPARAM_INFO
	.align		4
.L_37:
        /*0018*/ 	.byte	0x04, 0x17
        /*001a*/ 	.short	(.L_39 - .L_38)
.L_38:
        /*001c*/ 	.word	0x00000000
        /*0020*/ 	.short	0x0001
        /*0022*/ 	.short	0x0008
        /*0024*/ 	.byte	0x00, 0xf5, 0x21, 0x00


	//----- nvinfo : EIATTR_KPARAM_INFO
	.align		4
.L_39:
        /*0028*/ 	.byte	0x04, 0x17
        /*002a*/ 	.short	(.L_41 - .L_40)
.L_40:
        /*002c*/ 	.word	0x00000000
        /*0030*/ 	.short	0x0000
        /*0032*/ 	.short	0x0000
        /*0034*/ 	.byte	0x00, 0xf5, 0x21, 0x00


	//----- nvinfo : EIATTR_SPARSE_MMA_MASK
	.align		4
.L_41:
        /*0038*/ 	.byte	0x03, 0x50
        /*003a*/ 	.short	0x0000


	//----- nvinfo : EIATTR_MAXREG_COUNT
	.align		4
        /*003c*/ 	.byte	0x03, 0x1b
        /*003e*/ 	.short	0x00ff


	//----- nvinfo : EIATTR_MERCURY_ISA_VERSION
	.align		4
        /*0040*/ 	.byte	0x03, 0x5f
        /*0042*/ 	.short	0x0101


	//----- nvinfo : EIATTR_VRC_CTA_INIT_COUNT
	.align		4
        /*0044*/ 	.byte	0x02, 0x4a
	.zero		1
	.zero		1


	//----- nvinfo : EIATTR_EXIT_INSTR_OFFSETS
	.align		4
        /*0048*/ 	.byte	0x04, 0x1c
        /*004a*/ 	.short	(.L_43 - .L_42)


	//   ....[0]....
.L_42:
        /*004c*/ 	.word	0x00000070


	//   ....[1]....
        /*0050*/ 	.word	0x00007260


	//----- nvinfo : EIATTR_CRS_STACK_SIZE
	.align		4
.L_43:
        /*0054*/ 	.byte	0x04, 0x1e
        /*0056*/ 	.short	(.L_45 - .L_44)
.L_44:
        /*0058*/ 	.word	0x00000000


	//----- nvinfo : EIATTR_CBANK_PARAM_SIZE
	.align		4
.L_45:
        /*005c*/ 	.byte	0x03, 0x19
        /*005e*/ 	.short	0x0014


	//----- nvinfo : EIATTR_PARAM_CBANK
	.align		4
        /*0060*/ 	.byte	0x04, 0x0a
        /*0062*/ 	.short	(.L_47 - .L_46)
	.align		4
.L_46:
        /*0064*/ 	.word	index@(.nv.constant0._Z19computeForcesKernelPK4BodyP5Forcei)
        /*0068*/ 	.short	0x0380
        /*006a*/ 	.short	0x0014


	//----- nvinfo : EIATTR_SW_WAR
	.align		4
.L_47:
        /*006c*/ 	.byte	0x04, 0x36
        /*006e*/ 	.short	(.L_49 - .L_48)
.L_48:
        /*0070*/ 	.word	0x00000008
.L_49:


//--------------------- .nv.callgraph             --------------------------
	.section	.nv.callgraph,"",@"SHT_CUDA_CALLGRAPH"
	.align	4
	.sectionentsize	8
	.align		4
        /*0000*/ 	.word	0x00000000
	.align		4
        /*0004*/ 	.word	0xffffffff
	.align		4
        /*0008*/ 	.word	0x00000000
	.align		4
        /*000c*/ 	.word	0xfffffffe
	.align		4
        /*0010*/ 	.word	0x00000000
	.align		4
        /*0014*/ 	.word	0xfffffffd
	.align		4
        /*0018*/ 	.word	0x00000000
	.align		4
        /*001c*/ 	.word	0xfffffffc


//--------------------- .text._Z18updateBodiesKernelP4BodyPK5Forcei --------------------------
	.section	.text._Z18updateBodiesKernelP4BodyPK5Forcei,"ax",@progbits
	.align	128
        .global         _Z18updateBodiesKernelP4BodyPK5Forcei
        .type           _Z18updateBodiesKernelP4BodyPK5Forcei,@function
        .size           _Z18updateBodiesKernelP4BodyPK5Forcei,(.L_x_158 - _Z18updateBodiesKernelP4BodyPK5Forcei)
        .other          _Z18updateBodiesKernelP4BodyPK5Forcei,@"STO_CUDA_ENTRY STV_DEFAULT"
_Z18updateBodiesKernelP4BodyPK5Forcei:
.text._Z18updateBodiesKernelP4BodyPK5Forcei:
[----:B------:R-:W-:Y:S01]  /*0000*/  LDC R1, c[0x0][0x37c] ;  /* 0x0000df00ff017b82 */ /* 0x000fe20000000800 */
[----:B------:R-:W0:Y:S07]  /*0010*/  S2R R0, SR_TID.X ;  /* 0x0000000000007919 */ /* 0x000e2e0000002100 */
[----:B------:R-:W0:Y:S01]  /*0020*/  S2UR UR4, SR_CTAID.X ;  /* 0x00000000000479c3 */ /* 0x000e220000002500 */
[----:B------:R-:W1:Y:S07]  /*0030*/  LDCU UR5, c[0x0][0x390] ;  /* 0x00007200ff0577ac */ /* 0x000e6e0008000800 */
[----:B------:R-:W0:Y:S02]  /*0040*/  LDC R3, c[0x0][0x360] ;  /* 0x0000d800ff037b82 */ /* 0x000e240000000800 */
[----:B0-----:R-:W-:-:S05]  /*0050*/  IMAD R3, R3, UR4, R0 ;  /* 0x0000000403037c24 */ /* 0x001fca000f8e0200 */
[----:B-1----:R-:W-:-:S13]  /*0060*/  ISETP.GE.AND P0, PT, R3, UR5, PT ;  /* 0x0000000503007c0c */ /* 0x002fda000bf06270 */
[----:B------:R-:W-:Y:S05]  /*0070*/  @P0 EXIT ;  /* 0x000000000000094d */ /* 0x000fea0003800000 */
[----:B------:R-:W0:Y:S01]  /*0080*/  LDC.64 R6, c[0x0][0x380] ;  /* 0x0000e000ff067b82 */ /* 0x000e220000000a00 */
[----:B------:R-:W1:Y:S07]  /*0090*/  LDCU.64 UR4, c[0x0][0x358] ;  /* 0x00006b00ff0477ac */ /* 0x000e6e0008000a00 */
[----:B------:R-:W2:Y:S01]  /*00a0*/  LDC.64 R10, c[0x0][0x388] ;  /* 0x0000e200ff0a7b82 */ /* 0x000ea20000000a00 */
[----:B0-----:R-:W-:-:S05]  /*00b0*/  IMAD.WIDE R6, R3, 0x28, R6 ;  /* 0x0000002803067825 */ /* 0x001fca00078e0206 */
[----:B-1----:R-:W3:Y:S01]  /*00c0*/  LDG.E.64 R4, desc[UR4][R6.64+0x20] ;  /* 0x0000200406047981 */ /* 0x002ee2000c1e1b00 */
[----:B--2---:R-:W-:-:S05]  /*00d0*/  IMAD.WIDE R10, R3, 0x10, R10 ;  /* 0x00000010030a7825 */ /* 0x004fca00078e020a */
[----:B------:R-:W2:Y:S01]  /*00e0*/  LDG.E.64 R8, desc[UR4][R10.64] ;  /* 0x000000040a087981 */ /* 0x000ea2000c1e1b00 */
[----:B------:R-:W-:Y:S01]  /*00f0*/  IMAD.MOV.U32 R2, RZ, RZ, 0x1 ;  /* 0x00000001ff027424 */ /* 0x000fe200078e00ff */
[----:B------:R-:W-:Y:S01]  /*0100*/  BSSY.RECONVERGENT B0, `(.L_x_0) ;  /* 0x0000016000007945 */ /* 0x000fe20003800200 */
[----:B---3--:R-:W0:Y:S01]  /*0110*/  MUFU.RCP64H R3, R5 ;  /* 0x0000000500037308 */ /* 0x008e220000001800 */
[----:B--2---:R-:W-:-:S03]  /*0120*/  FSETP.GEU.AND P1, PT, |R9|, 6.5827683646048100446e-37, PT ;  /* 0x036000000900780b */ /* 0x004fc60003f2e200 */
[----:B0-----:R-:W-:-:S08]  /*0130*/  DFMA R12, -R4, R2, 1 ;  /* 0x3ff00000040c742b */ /* 0x001fd00000000102 */
[----:B------:R-:W-:-:S08]  /*0140*/  DFMA R12, R12, R12, R12 ;  /* 0x0000000c0c0c722b */ /* 0x000fd0000000000c */
[----:B------:R-:W-:-:S08]  /*0150*/  DFMA R12, R2, R12, R2 ;  /* 0x0000000c020c722b */ /* 0x000fd00000000002 */
[----:B------:R-:W-:-:S08]  /*0160*/  DFMA R2, -R4, R12, 1 ;  /* 0x3ff000000402742b */ /* 0x000fd0000000010c */
[----:B------:R-:W-:-:S08]  /*0170*/  DFMA R2, R12, R2, R12 ;  /* 0x000000020c02722b */ /* 0x000fd0000000000c */
[----:B------:R-:W-:-:S08]  /*0180*/  DMUL R12, R8, R2 ;  /* 0x00000002080c7228 */ /* 0x000fd00000000000 */
[----:B------:R-:W-:-:S08]  /*0190*/  DFMA R14, -R4, R12, R8 ;  /* 0x0000000c040e722b */ /* 0x000fd00000000108 */
[----:B------:R-:W-:-:S10]  /*01a0*/  DFMA R2, R2, R14, R12 ;  /* 0x0000000e0202722b */ /* 0x000fd4000000000c */
[----:B------:R-:W-:-:S05]  /*01b0*/  FFMA R0, RZ, R5, R3 ;  /* 0x00000005ff007223 */ /* 0x000fca0000000003 */
[----:B------:R-:W-:-:S13]  /*01c0*/  FSETP.GT.AND P0, PT, |R0|, 1.469367938527859385e-39, PT ;  /* 0x001000000000780b */ /* 0x000fda0003f04200 */
[----:B------:R-:W-:Y:S05]  /*01d0*/  @P0 BRA P1, `(.L_x_1) ;  /* 0x0000000000200947 */ /* 0x000fea0000800000 */
[----:B------:R-:W-:Y:S01]  /*01e0*/  IMAD.MOV.U32 R16, RZ, RZ, R8 ;  /* 0x000000ffff107224 */ /* 0x000fe200078e0008 */
[----:B------:R-:W-:Y:S01]  /*01f0*/  MOV R0, 0x240 ;  /* 0x0000024000007802 */ /* 0x000fe20000000f00 */
[----:B------:R-:W-:Y:S02]  /*0200*/  IMAD.MOV.U32 R17, RZ, RZ, R9 ;  /* 0x000000ffff117224 */ /* 0x000fe400078e0009 */
[----:B------:R-:W-:Y:S02]  /*0210*/  IMAD.MOV.U32 R14, RZ, RZ, R4 ;  /* 0x000000ffff0e7224 */ /* 0x000fe400078e0004 */
[----:B------:R-:W-:-:S07]  /*0220*/  IMAD.MOV.U32 R15, RZ, RZ, R5 ;  /* 0x000000ffff0f7224 */ /* 0x000fce00078e0005 */
[----:B------:R-:W-:Y:S05]  /*0230*/  CALL.REL.NOINC `($__internal_0_$__cuda_sm20_div_rn_f64_full) ;  /* 0x0000000000b47944 */ /* 0x000fea0003c00000 */
[----:B------:R-:W-:Y:S02]  /*0240*/  IMAD.MOV.U32 R2, RZ, RZ, R18 ;  /* 0x000000ffff027224 */ /* 0x000fe400078e0012 */
[----:B------:R-:W-:-:S07]  /*0250*/  IMAD.MOV.U32 R3, RZ, RZ, R19 ;  /* 0x000000ffff037224 */ /* 0x000fce00078e0013 */
.L_x_1:
[----:B------:R-:W-:Y:S05]  /*0260*/  BSYNC.RECONVERGENT B0 ;  /* 0x0000000000007941 */ /* 0x000fea0003800200 */
.L_x_0:
[----:B------:R-:W2:Y:S01]  /*0270*/  LDG.E.64 R8, desc[UR4][R6.64+0x10] ;  /* 0x0000100406087981 */ /* 0x000ea2000c1e1b00 */
[----:B------:R-:W-:Y:S01]  /*0280*/  UMOV UR6, 0x47ae147b ;  /* 0x47ae147b00067882 */ /* 0x000fe20000000000 */
[----:B------:R-:W-:Y:S02]  /*0290*/  UMOV UR7, 0x3f847ae1 ;  /* 0x3f847ae100077882 */ /* 0x000fe40000000000 */
[----:B--2---:R-:W-:-:S07]  /*02a0*/  DFMA R8, R2, UR6, R8 ;  /* 0x0000000602087c2b */ /* 0x004fce0008000008 */
[----:B------:R0:W-:Y:S04]  /*02b0*/  STG.E.64 desc[UR4][R6.64+0x10], R8 ;  /* 0x0000100806007986 */ /* 0x0001e8000c101b04 */
[----:B------:R-:W2:Y:S01]  /*02c0*/  LDG.E.64 R10, desc[UR4][R10.64+0x8] ;  /* 0x000008040a0a7981 */ /* 0x000ea2000c1e1b00 */
[----:B------:R-:W1:Y:S01]  /*02d0*/  MUFU.RCP64H R3, R5 ;  /* 0x0000000500037308 */ /* 0x000e620000001800 */
[----:B------:R-:W-:Y:S01]  /*02e0*/  IMAD.MOV.U32 R2, RZ, RZ, 0x1 ;  /* 0x00000001ff027424 */ /* 0x000fe200078e00ff */
[----:B------:R-:W-:Y:S05]  /*02f0*/  BSSY.RECONVERGENT B0, `(.L_x_2) ;  /* 0x0000015000007945 */ /* 0x000fea0003800200 */
[----:B-1----:R-:W-:-:S08]  /*0300*/  DFMA R12, -R4, R2, 1 ;  /* 0x3ff00000040c742b */ /* 0x002fd00000000102 */
[----:B------:R-:W-:-:S08]  /*0310*/  DFMA R12, R12, R12, R12 ;  /* 0x0000000c0c0c722b */ /* 0x000fd0000000000c */
[----:B------:R-:W-:-:S08]  /*0320*/  DFMA R12, R2, R12, R2 ;  /* 0x0000000c020c722b */ /* 0x000fd00000000002 */
[----:B------:R-:W-:-:S08]  /*0330*/  DFMA R2, -R4, R12, 1 ;  /* 0x3ff000000402742b */ /* 0x000fd0000000010c */
[----:B------:R-:W-:-:S08]  /*0340*/  DFMA R14, R12, R2, R12 ;  /* 0x000000020c0e722b */ /* 0x000fd0000000000c */
[----:B--2---:R-:W-:Y:S01]  /*0350*/  DMUL R2, R14, R10 ;  /* 0x0000000a0e027228 */ /* 0x004fe20000000000 */
[----:B------:R-:W-:-:S07]  /*0360*/  FSETP.GEU.AND P1, PT, |R11|, 6.5827683646048100446e-37, PT ;  /* 0x036000000b00780b */ /* 0x000fce0003f2e200 */
[----:B------:R-:W-:-:S08]  /*0370*/  DFMA R12, -R4, R2, R10 ;  /* 0x00000002040c722b */ /* 0x000fd0000000010a */
[----:B------:R-:W-:-:S10]  /*0380*/  DFMA R2, R14, R12, R2 ;  /* 0x0000000c0e02722b */ /* 0x000fd40000000002 */
[----:B------:R-:W-:-:S05]  /*0390*/  FFMA R0, RZ, R5, R3 ;  /* 0x00000005ff007223 */ /* 0x000fca0000000003 */
[----:B------:R-:W-:-:S13]  /*03a0*/  FSETP.GT.AND P0, PT, |R0|, 1.469367938527859385e-39, PT ;  /* 0x001000000000780b */ /* 0x000fda0003f04200 */
[----:B0-----:R-:W-:Y:S05]  /*03b0*/  @P0 BRA P1, `(.L_x_3) ;  /* 0x0000000000200947 */ /* 0x001fea0000800000 */
        /* <DEDUP_REMOVED lines=8> */
.L_x_3:
[----:B------:R-:W-:Y:S05]  /*0440*/  BSYNC.RECONVERGENT B0 ;  /* 0x0000000000007941 */ /* 0x000fea0003800200 */
.L_x_2:
[----:B------:R-:W2:Y:S04]  /*0450*/  LDG.E.64 R4, desc[UR4][R6.64+0x18] ;  /* 0x0000180406047981 */ /* 0x000ea8000c1e1b00 */
[----:B------:R-:W3:Y:S04]  /*0460*/  LDG.E.64 R10, desc[UR4][R6.64] ;  /* 0x00000004060a7981 */ /* 0x000ee8000c1e1b00 */
[----:B------:R-:W4:Y:S01]  /*0470*/  LDG.E.64 R12, desc[UR4][R6.64+0x8] ;  /* 0x00000804060c7981 */ /* 0x000f22000c1e1b00 */
[----:B------:R-:W-:Y:S01]  /*0480*/  UMOV UR6, 0x47ae147b ;  /* 0x47ae147b00067882 */ /* 0x000fe20000000000 */
[----:B------:R-:W-:-:S02]  /*0490*/  UMOV UR7, 0x3f847ae1 ;  /* 0x3f847ae100077882 */ /* 0x000fc40000000000 */
[----:B--2---:R-:W-:Y:S02]  /*04a0*/  DFMA R4, R2, UR6, R4 ;  /* 0x0000000602047c2b */ /* 0x004fe40008000004 */
[----:B---3--:R-:W-:-:S05]  /*04b0*/  DFMA R10, R8, UR6, R10 ;  /* 0x00000006080a7c2b */ /* 0x008fca000800000a */
[----:B------:R-:W-:Y:S01]  /*04c0*/  STG.E.64 desc[UR4][R6.64+0x18], R4 ;  /* 0x0000180406007986 */ /* 0x000fe2000c101b04 */
[----:B----4-:R-:W-:-:S03]  /*04d0*/  DFMA R12, R4, UR6, R12 ;  /* 0x00000006040c7c2b */ /* 0x010fc6000800000c */
[----:B------:R-:W-:Y:S04]  /*04e0*/  STG.E.64 desc[UR4][R6.64], R10 ;  /* 0x0000000a06007986 */ /* 0x000fe8000c101b04 */
[----:B------:R-:W-:Y:S01]  /*04f0*/  STG.E.64 desc[UR4][R6.64+0x8], R12 ;  /* 0x0000080c06007986 */ /* 0x000fe2000c101b04 */
[----:B------:R-:W-:Y:S05]  /*0500*/  EXIT ;  /* 0x000000000000794d */ /* 0x000fea0003800000 */
        .weak           $__internal_0_$__cuda_sm20_div_rn_f64_full
        .type           $__internal_0_$__cuda_sm20_div_rn_f64_full,@function
        .size           $__internal_0_$__cuda_sm20_div_rn_f64_full,(.L_x_158 - $__internal_0_$__cuda_sm20_div_rn_f64_full)
$__internal_0_$__cuda_sm20_div_rn_f64_full:
[C---:B------:R-:W-:Y:S01]  /*0510*/  FSETP.GEU.AND P0, PT, |R15|.reuse, 1.469367938527859385e-39, PT ;  /* 0x001000000f00780b */ /* 0x040fe20003f0e200 */
[----:B------:R-:W-:Y:S01]  /*0520*/  IMAD.MOV.U32 R18, RZ, RZ, 0x1 ;  /* 0x00000001ff127424 */ /* 0x000fe200078e00ff */
[----:B------:R-:W-:Y:S01]  /*0530*/  LOP3.LUT R12, R15, 0x800fffff, RZ, 0xc0, !PT ;  /* 0x800fffff0f0c7812 */ /* 0x000fe200078ec0ff */
[----:B------:R-:W-:Y:S01]  /*0540*/  IMAD.MOV.U32 R25, RZ, RZ, 0x1ca00000 ;  /* 0x1ca00000ff197424 */ /* 0x000fe200078e00ff */
[C---:B------:R-:W-:Y:S01]  /*0550*/  FSETP.GEU.AND P2, PT, |R17|.reuse, 1.469367938527859385e-39, PT ;  /* 0x001000001100780b */ /* 0x040fe20003f4e200 */
[----:B------:R-:W-:Y:S01]  /*0560*/  BSSY.RECONVERGENT B1, `(.L_x_4) ;  /* 0x0000052000017945 */ /* 0x000fe20003800200 */
[----:B------:R-:W-:Y:S01]  /*0570*/  LOP3.LUT R13, R12, 0x3ff00000, RZ, 0xfc, !PT ;  /* 0x3ff000000c0d7812 */ /* 0x000fe200078efcff */
[----:B------:R-:W-:Y:S01]  /*0580*/  IMAD.MOV.U32 R12, RZ, RZ, R14 ;  /* 0x000000ffff0c7224 */ /* 0x000fe200078e000e */
[----:B------:R-:W-:Y:S02]  /*0590*/  LOP3.LUT R24, R17, 0x7ff00000, RZ, 0xc0, !PT ;  /* 0x7ff0000011187812 */ /* 0x000fe400078ec0ff */
[----:B------:R-:W-:-:S03]  /*05a0*/  LOP3.LUT R27, R15, 0x7ff00000, RZ, 0xc0, !PT ;  /* 0x7ff000000f1b7812 */ /* 0x000fc600078ec0ff */
[----:B------:R-:W-:Y:S01]  /*05b0*/  @!P0 DMUL R12, R14, 8.98846567431157953865e+307 ;  /* 0x7fe000000e0c8828 */ /* 0x000fe20000000000 */
[C---:B------:R-:W-:Y:S01]  /*05c0*/  ISETP.GE.U32.AND P1, PT, R24.reuse, R27, PT ;  /* 0x0000001b1800720c */ /* 0x040fe20003f26070 */
[----:B------:R-:W-:Y:S02]  /*05d0*/  IMAD.MOV.U32 R26, RZ, RZ, R24 ;  /* 0x000000ffff1a7224 */ /* 0x000fe400078e0018 */
[----:B------:R-:W-:Y:S02]  /*05e0*/  @!P2 LOP3.LUT R21, R15, 0x7ff00000, RZ, 0xc0, !PT ;  /* 0x7ff000000f15a812 */ /* 0x000fe400078ec0ff */
[----:B------:R-:W0:Y:S02]  /*05f0*/  MUFU.RCP64H R19, R13 ;  /* 0x0000000d00137308 */ /* 0x000e240000001800 */
[----:B------:R-:W-:Y:S02]  /*0600*/  @!P2 ISETP.GE.U32.AND P3, PT, R24, R21, PT ;  /* 0x000000151800a20c */ /* 0x000fe40003f66070 */
[----:B------:R-:W-:-:S02]  /*0610*/  @!P0 LOP3.LUT R27, R13, 0x7ff00000, RZ, 0xc0, !PT ;  /* 0x7ff000000d1b8812 */ /* 0x000fc400078ec0ff */
[----:B------:R-:W-:-:S04]  /*0620*/  @!P2 SEL R21, R25, 0x63400000, !P3 ;  /* 0x634000001915a807 */ /* 0x000fc80005800000 */
[----:B------:R-:W-:-:S04]  /*0630*/  @!P2 LOP3.LUT R22, R21, 0x80000000, R17, 0xf8, !PT ;  /* 0x800000001516a812 */ /* 0x000fc800078ef811 */
[----:B------:R-:W-:Y:S01]  /*0640*/  @!P2 LOP3.LUT R23, R22, 0x100000, RZ, 0xfc, !PT ;  /* 0x001000001617a812 */ /* 0x000fe200078efcff */
[----:B------:R-:W-:Y:S01]  /*0650*/  @!P2 IMAD.MOV.U32 R22, RZ, RZ, RZ ;  /* 0x000000ffff16a224 */ /* 0x000fe200078e00ff */
[----:B0-----:R-:W-:-:S08]  /*0660*/  DFMA R2, R18, -R12, 1 ;  /* 0x3ff000001202742b */ /* 0x001fd0000000080c */
[----:B------:R-:W-:-:S08]  /*0670*/  DFMA R2, R2, R2, R2 ;  /* 0x000000020202722b */ /* 0x000fd00000000002 */
[----:B------:R-:W-:Y:S01]  /*0680*/  DFMA R18, R18, R2, R18 ;  /* 0x000000021212722b */ /* 0x000fe20000000012 */
[----:B------:R-:W-:Y:S01]  /*0690*/  SEL R3, R25, 0x63400000, !P1 ;  /* 0x6340000019037807 */ /* 0x000fe20004800000 */
[----:B------:R-:W-:-:S03]  /*06a0*/  IMAD.MOV.U32 R2, RZ, RZ, R16 ;  /* 0x000000ffff027224 */ /* 0x000fc600078e0010 */
[----:B------:R-:W-:-:S03]  /*06b0*/  LOP3.LUT R3, R3, 0x800fffff, R17, 0xf8, !PT ;  /* 0x800fffff03037812 */ /* 0x000fc600078ef811 */
[----:B------:R-:W-:-:S03]  /*06c0*/  DFMA R20, R18, -R12, 1 ;  /* 0x3ff000001214742b */ /* 0x000fc6000000080c */
[----:B------:R-:W-:-:S05]  /*06d0*/  @!P2 DFMA R2, R2, 2, -R22 ;  /* 0x400000000202a82b */ /* 0x000fca0000000816 */
[----:B------:R-:W-:-:S05]  /*06e0*/  DFMA R20, R18, R20, R18 ;  /* 0x000000141214722b */ /* 0x000fca0000000012 */
[----:B------:R-:W-:-:S03]  /*06f0*/  @!P2 LOP3.LUT R26, R3, 0x7ff00000, RZ, 0xc0, !PT ;  /* 0x7ff00000031aa812 */ /* 0x000fc600078ec0ff */
[----:B------:R-:W-:Y:S02]  /*0700*/  DMUL R18, R20, R2 ;  /* 0x0000000214127228 */ /* 0x000fe40000000000 */
[----:B------:R-:W-:-:S05]  /*0710*/  VIADD R28, R26, 0xffffffff ;  /* 0xffffffff1a1c7836 */ /* 0x000fca0000000000 */
[----:B------:R-:W-:Y:S01]  /*0720*/  ISETP.GT.U32.AND P0, PT, R28, 0x7feffffe, PT ;  /* 0x7feffffe1c00780c */ /* 0x000fe20003f04070 */
[----:B------:R-:W-:Y:S01]  /*0730*/  VIADD R28, R27, 0xffffffff ;  /* 0xffffffff1b1c7836 */ /* 0x000fe20000000000 */
[----:B------:R-:W-:-:S04]  /*0740*/  DFMA R22, R18, -R12, R2 ;  /* 0x8000000c1216722b */ /* 0x000fc80000000002 */
[----:B------:R-:W-:-:S04]  /*0750*/  ISETP.GT.U32.OR P0, PT, R28, 0x7feffffe, P0 ;  /* 0x7feffffe1c00780c */ /* 0x000fc80000704470 */
[----:B------:R-:W-:-:S09]  /*0760*/  DFMA R22, R20, R22, R18 ;  /* 0x000000161416722b */ /* 0x000fd20000000012 */
[----:B------:R-:W-:Y:S05]  /*0770*/  @P0 BRA `(.L_x_5) ;  /* 0x00000000006c0947 */ /* 0x000fea0003800000 */
[----:B------:R-:W-:Y:S01]  /*0780*/  LOP3.LUT R17, R15, 0x7ff00000, RZ, 0xc0, !PT ;  /* 0x7ff000000f117812 */ /* 0x000fe200078ec0ff */
[----:B------:R-:W-:-:S03]  /*0790*/  IMAD.MOV.U32 R20, RZ, RZ, RZ ;  /* 0x000000ffff147224 */ /* 0x000fc600078e00ff */
[CC--:B------:R-:W-:Y:S02]  /*07a0*/  VIADDMNMX R16, R24.reuse, -R17.reuse, 0xb9600000, !PT ;  /* 0xb960000018107446 */ /* 0x0c0fe40007800911 */
[----:B------:R-:W-:Y:S02]  /*07b0*/  ISETP.GE.U32.AND P0, PT, R24, R17, PT ;  /* 0x000000111800720c */ /* 0x000fe40003f06070 */
[----:B------:R-:W-:Y:S02]  /*07c0*/  VIMNMX R16, PT, PT, R16, 0x46a00000, PT ;  /* 0x46a0000010107848 */ /* 0x000fe40003fe0100 */
[----:B------:R-:W-:-:S05]  /*07d0*/  SEL R25, R25, 0x63400000, !P0 ;  /* 0x6340000019197807 */ /* 0x000fca0004000000 */
[----:B------:R-:W-:-:S04]  /*07e0*/  IMAD.IADD R16, R16, 0x1, -R25 ;  /* 0x0000000110107824 */ /* 0x000fc800078e0a19 */
[----:B------:R-:W-:-:S06]  /*07f0*/  VIADD R21, R16, 0x7fe00000 ;  /* 0x7fe0000010157836 */ /* 0x000fcc0000000000 */
[----:B------:R-:W-:-:S10]  /*0800*/  DMUL R18, R22, R20 ;  /* 0x0000001416127228 */ /* 0x000fd40000000000 */
[----:B------:R-:W-:-:S13]  /*0810*/  FSETP.GTU.AND P0, PT, |R19|, 1.469367938527859385e-39, PT ;  /* 0x001000001300780b */ /* 0x000fda0003f0c200 */
[----:B------:R-:W-:Y:S05]  /*0820*/  @P0 BRA `(.L_x_6) ;  /* 0x0000000000940947 */ /* 0x000fea0003800000 */
[----:B------:R-:W-:Y:S01]  /*0830*/  DFMA R2, R22, -R12, R2 ;  /* 0x8000000c1602722b */ /* 0x000fe20000000002 */
[----:B------:R-:W-:-:S09]  /*0840*/  IMAD.MOV.U32 R20, RZ, RZ, RZ ;  /* 0x000000ffff147224 */ /* 0x000fd200078e00ff */
[C---:B------:R-:W-:Y:S02]  /*0850*/  FSETP.NEU.AND P0, PT, R3.reuse, RZ, PT ;  /* 0x000000ff0300720b */ /* 0x040fe40003f0d000 */
[----:B------:R-:W-:-:S04]  /*0860*/  LOP3.LUT R15, R3, 0x80000000, R15, 0x48, !PT ;  /* 0x80000000030f7812 */ /* 0x000fc800078e480f */
[----:B------:R-:W-:-:S07]  /*0870*/  LOP3.LUT R21, R15, R21, RZ, 0xfc, !PT ;  /* 0x000000150f157212 */ /* 0x000fce00078efcff */
[----:B------:R-:W-:Y:S05]  /*0880*/  @!P0 BRA `(.L_x_6) ;  /* 0x00000000007c8947 */ /* 0x000fea0003800000 */
[----:B------:R-:W-:Y:S01]  /*0890*/  IMAD.MOV R3, RZ, RZ, -R16 ;  /* 0x000000ffff037224 */ /* 0x000fe200078e0a10 */
[----:B------:R-:W-:Y:S01]  /*08a0*/  DMUL.RP R20, R22, R20 ;  /* 0x0000001416147228 */ /* 0x000fe20000008000 */
[----:B------:R-:W-:-:S06]  /*08b0*/  IMAD.MOV.U32 R2, RZ, RZ, RZ ;  /* 0x000000ffff027224 */ /* 0x000fcc00078e00ff */
[----:B------:R-:W-:-:S03]  /*08c0*/  DFMA R2, R18, -R2, R22 ;  /* 0x800000021202722b */ /* 0x000fc60000000016 */
[----:B------:R-:W-:-:S03]  /*08d0*/  LOP3.LUT R15, R21, R15, RZ, 0x3c, !PT ;  /* 0x0000000f150f7212 */ /* 0x000fc600078e3cff */
[----:B------:R-:W-:-:S04]  /*08e0*/  IADD3 R2, PT, PT, -R16, -0x43300000, RZ ;  /* 0xbcd0000010027810 */ /* 0x000fc80007ffe1ff */
[----:B------:R-:W-:-:S04]  /*08f0*/  FSETP.NEU.AND P0, PT, |R3|, R2, PT ;  /* 0x000000020300720b */ /* 0x000fc80003f0d200 */
[----:B------:R-:W-:Y:S02]  /*0900*/  FSEL R18, R20, R18, !P0 ;  /* 0x0000001214127208 */ /* 0x000fe40004000000 */
[----:B------:R-:W-:Y:S01]  /*0910*/  FSEL R19, R15, R19, !P0 ;  /* 0x000000130f137208 */ /* 0x000fe20004000000 */
[----:B------:R-:W-:Y:S06]  /*0920*/  BRA `(.L_x_6) ;  /* 0x0000000000547947 */ /* 0x000fec0003800000 */
.L_x_5:
[----:B------:R-:W-:-:S14]  /*0930*/  DSETP.NAN.AND P0, PT, R16, R16, PT ;  /* 0x000000101000722a */ /* 0x000fdc0003f08000 */
[----:B------:R-:W-:Y:S05]  /*0940*/  @P0 BRA `(.L_x_7) ;  /* 0x0000000000440947 */ /* 0x000fea0003800000 */
[----:B------:R-:W-:-:S14]  /*0950*/  DSETP.NAN.AND P0, PT, R14, R14, PT ;  /* 0x0000000e0e00722a */ /* 0x000fdc0003f08000 */
[----:B------:R-:W-:Y:S05]  /*0960*/  @P0 BRA `(.L_x_8) ;  /* 0x0000000000300947 */ /* 0x000fea0003800000 */
[----:B------:R-:W-:Y:S01]  /*0970*/  ISETP.NE.AND P0, PT, R26, R27, PT ;  /* 0x0000001b1a00720c */ /* 0x000fe20003f05270 */
[----:B------:R-:W-:Y:S02]  /*0980*/  IMAD.MOV.U32 R18, RZ, RZ, 0x0 ;  /* 0x00000000ff127424 */ /* 0x000fe400078e00ff */
[----:B------:R-:W-:-:S10]  /*0990*/  IMAD.MOV.U32 R19, RZ, RZ, -0x80000 ;  /* 0xfff80000ff137424 */ /* 0x000fd400078e00ff */
[----:B------:R-:W-:Y:S05]  /*09a0*/  @!P0 BRA `(.L_x_6) ;  /* 0x0000000000348947 */ /* 0x000fea0003800000 */
[----:B------:R-:W-:Y:S02]  /*09b0*/  ISETP.NE.AND P0, PT, R26, 0x7ff00000, PT ;  /* 0x7ff000001a00780c */ /* 0x000fe40003f05270 */
[----:B------:R-:W-:Y:S02]  /*09c0*/  LOP3.LUT R19, R17, 0x80000000, R15, 0x48, !PT ;  /* 0x8000000011137812 */ /* 0x000fe400078e480f */
[----:B------:R-:W-:-:S13]  /*09d0*/  ISETP.EQ.OR P0, PT, R27, RZ, !P0 ;  /* 0x000000ff1b00720c */ /* 0x000fda0004702670 */
[----:B------:R-:W-:Y:S01]  /*09e0*/  @P0 LOP3.LUT R2, R19, 0x7ff00000, RZ, 0xfc, !PT ;  /* 0x7ff0000013020812 */ /* 0x000fe200078efcff */
[----:B------:R-:W-:Y:S02]  /*09f0*/  @!P0 IMAD.MOV.U32 R18, RZ, RZ, RZ ;  /* 0x000000ffff128224 */ /* 0x000fe400078e00ff */
[----:B------:R-:W-:Y:S02]  /*0a00*/  @P0 IMAD.MOV.U32 R18, RZ, RZ, RZ ;  /* 0x000000ffff120224 */ /* 0x000fe400078e00ff */
[----:B------:R-:W-:Y:S01]  /*0a10*/  @P0 IMAD.MOV.U32 R19, RZ, RZ, R2 ;  /* 0x000000ffff130224 */ /* 0x000fe200078e0002 */
[----:B------:R-:W-:Y:S06]  /*0a20*/  BRA `(.L_x_6) ;  /* 0x0000000000147947 */ /* 0x000fec0003800000 */
.L_x_8:
[----:B------:R-:W-:Y:S01]  /*0a30*/  LOP3.LUT R19, R15, 0x80000, RZ, 0xfc, !PT ;  /* 0x000800000f137812 */ /* 0x000fe200078efcff */
[----:B------:R-:W-:Y:S01]  /*0a40*/  IMAD.MOV.U32 R18, RZ, RZ, R14 ;  /* 0x000000ffff127224 */ /* 0x000fe200078e000e */
[----:B------:R-:W-:Y:S06]  /*0a50*/  BRA `(.L_x_6) ;  /* 0x0000000000087947 */ /* 0x000fec0003800000 */
.L_x_7:
[----:B------:R-:W-:Y:S01]  /*0a60*/  LOP3.LUT R19, R17, 0x80000, RZ, 0xfc, !PT ;  /* 0x0008000011137812 */ /* 0x000fe200078efcff */
[----:B------:R-:W-:-:S07]  /*0a70*/  IMAD.MOV.U32 R18, RZ, RZ, R16 ;  /* 0x000000ffff127224 */ /* 0x000fce00078e0010 */
.L_x_6:
[----:B------:R-:W-:Y:S05]  /*0a80*/  BSYNC.RECONVERGENT B1 ;  /* 0x0000000000017941 */ /* 0x000fea0003800200 */
.L_x_4:
[----:B------:R-:W-:Y:S02]  /*0a90*/  IMAD.MOV.U32 R2, RZ, RZ, R0 ;  /* 0x000000ffff027224 */ /* 0x000fe400078e0000 */
[----:B------:R-:W-:-:S04]  /*0aa0*/  IMAD.MOV.U32 R3, RZ, RZ, 0x0 ;  /* 0x00000000ff037424 */ /* 0x000fc800078e00ff */
[----:B------:R-:W-:Y:S05]  /*0ab0*/  RET.REL.NODEC R2 `(_Z18updateBodiesKernelP4BodyPK5Forcei) ;  /* 0xfffffff402507950 */ /* 0x000fea0003c3ffff */
.L_x_9:
[----:B------:R-:W-:-:S00]  /*0ac0*/  BRA `(.L_x_9) ;  /* 0xfffffffc00fc7947 */ /* 0x000fc0000383ffff */
[----:B------:R-:W-:-:S00]  /*0ad0*/  NOP ;  /* 0x0000000000007918 */ /* 0x000fc00000000000 */
        /* <DEDUP_REMOVED lines=10> */
.L_x_158:


//--------------------- .text._Z19computeForcesKernelPK4BodyP5Forcei --------------------------
	.section	.text._Z19computeForcesKernelPK4BodyP5Forcei,"ax",@progbits
	.align	128
        .global         _Z19computeForcesKernelPK4BodyP5Forcei
        .type           _Z19computeForcesKernelPK4BodyP5Forcei,@function
        .size           _Z19computeForcesKernelPK4BodyP5Forcei,(.L_x_160 - _Z19computeForcesKernelPK4BodyP5Forcei)
        .other          _Z19computeForcesKernelPK4BodyP5Forcei,@"STO_CUDA_ENTRY STV_DEFAULT"
_Z19computeForcesKernelPK4BodyP5Forcei:
.text._Z19computeForcesKernelPK4BodyP5Forcei:
        /* <DEDUP_REMOVED lines=8> */
[----:B------:R-:W-:Y:S01]  /*0080*/  ISETP.GE.AND P0, PT, R2, 0x1, PT ;  /* 0x000000010200780c */ /* 0x000fe20003f06270 */
[----:B------:R-:W0:Y:S01]  /*0090*/  LDCU.64 UR6, c[0x0][0x358] ;  /* 0x00006b00ff0677ac */ /* 0x000e220008000a00 */
[----:B------:R-:W-:Y:S01]  /*00a0*/  BSSY.RECONVERGENT B1, `(.L_x_10) ;  /* 0x000034c000017945 */ /* 0x000fe20003800200 */
[----:B------:R-:W-:Y:S01]  /*00b0*/  IMAD.MOV.U32 R0, RZ, RZ, RZ ;  /* 0x000000ffff007224 */ /* 0x000fe200078e00ff */
[----:B------:R-:W-:Y:S02]  /*00c0*/  CS2R R20, SRZ ;  /* 0x0000000000147805 */ /* 0x000fe4000001ff00 */
[----:B------:R-:W-:-:S07]  /*00d0*/  CS2R R30, SRZ ;  /* 0x00000000001e7805 */ /* 0x000fce000001ff00 */
[----:B------:R-:W-:Y:S05]  /*00e0*/  @!P0 BRA `(.L_x_11) ;  /* 0x00000034001c8947 */ /* 0x000fea0003800000 */
[----:B------:R-:W1:Y:S02]  /*00f0*/  LDC.64 R4, c[0x0][0x380] ;  /* 0x0000e000ff047b82 */ /* 0x000e640000000a00 */
[----:B-1----:R-:W-:-:S05]  /*0100*/  IMAD.WIDE.U32 R4, R2, 0x28, R4 ;  /* 0x0000002802047825 */ /* 0x002fca00078e0004 */
[----:B0-----:R-:W2:Y:S04]  /*0110*/  LDG.E.64 R18, desc[UR6][R4.64+0x20] ;  /* 0x0000200604127981 */ /* 0x001ea8000c1e1b00 */
[----:B------:R0:W5:Y:S04]  /*0120*/  LDG.E.64 R24, desc[UR6][R4.64] ;  /* 0x0000000604187981 */ /* 0x000168000c1e1b00 */
[----:B------:R0:W5:Y:S01]  /*0130*/  LDG.E.64 R22, desc[UR6][R4.64+0x8] ;  /* 0x0000080604167981 */ /* 0x000162000c1e1b00 */
[----:B------:R-:W-:Y:S01]  /*0140*/  VIMNMX R0, PT, PT, R2, UR8, PT ;  /* 0x0000000802007c48 */ /* 0x000fe2000bfe0100 */
[----:B------:R-:W-:Y:S01]  /*0150*/  UMOV UR4, 0xffed8acc ;  /* 0xffed8acc00047882 */ /* 0x000fe20000000000 */
[----:B------:R-:W-:Y:S01]  /*0160*/  UMOV UR5, 0x3dd2589e ;  /* 0x3dd2589e00057882 */ /* 0x000fe20000000000 */
[----:B------:R-:W-:Y:S01]  /*0170*/  BSSY.RECONVERGENT B0, `(.L_x_12) ;  /* 0x00001d9000007945 */ /* 0x000fe20003800200 */
[----:B------:R-:W-:Y:S01]  /*0180*/  ISETP.GE.AND P0, PT, R0, 0x4, PT ;  /* 0x000000040000780c */ /* 0x000fe20003f06270 */
[----:B------:R-:W-:Y:S01]  /*0190*/  IMAD.MOV.U32 R13, RZ, RZ, RZ ;  /* 0x000000ffff0d7224 */ /* 0x000fe200078e00ff */
[----:B------:R-:W-:-:S02]  /*01a0*/  CS2R R30, SRZ ;  /* 0x00000000001e7805 */ /* 0x000fc4000001ff00 */
[----:B------:R-:W-:Y:S02]  /*01b0*/  CS2R R20, SRZ ;  /* 0x0000000000147805 */ /* 0x000fe4000001ff00 */
[----:B------:R-:W-:Y:S01]  /*01c0*/  VIMNMX R0, PT, PT, R0, 0x1, !PT ;  /* 0x0000000100007848 */ /* 0x000fe20007fe0100 */
[----:B--2---:R-:W-:-:S06]  /*01d0*/  DMUL R18, R18, UR4 ;  /* 0x0000000412127c28 */ /* 0x004fcc0008000000 */
[----:B0-----:R-:W-:Y:S05]  /*01e0*/  @!P0 BRA `(.L_x_13) ;  /* 0x0000001c00448947 */ /* 0x001fea0003800000 */
[----:B------:R-:W0:Y:S01]  /*01f0*/  LDCU.64 UR4, c[0x0][0x380] ;  /* 0x00007000ff0477ac */ /* 0x000e220008000a00 */
[----:B------:R-:W-:Y:S02]  /*0200*/  LOP3.LUT R14, R0, 0x7ffffffc, RZ, 0xc0, !PT ;  /* 0x7ffffffc000e7812 */ /* 0x000fe400078ec0ff */
[----:B------:R-:W-:-:S03]  /*0210*/  CS2R R30, SRZ ;  /* 0x00000000001e7805 */ /* 0x000fc6000001ff00 */
[----:B------:R-:W-:Y:S01]  /*0220*/  IMAD.MOV R14, RZ, RZ, -R14 ;  /* 0x000000ffff0e7224 */ /* 0x000fe200078e0a0e */
[----:B0-----:R-:W-:-:S04]  /*0230*/  UIADD3 UR4, UP0, UPT, UR4, 0x50, URZ ;  /* 0x0000005004047890 */ /* 0x001fc8000ff1e0ff */
[----:B------:R-:W-:Y:S02]  /*0240*/  UIADD3.X UR5, UPT, UPT, URZ, UR5, URZ, UP0, !UPT ;  /* 0x00000005ff057290 */ /* 0x000fe400087fe4ff */
[----:B------:R-:W-:-:S04]  /*0250*/  MOV R16, UR4 ;  /* 0x0000000400107c02 */ /* 0x000fc80008000f00 */
[----:B------:R-:W-:-:S07]  /*0260*/  IMAD.U32 R17, RZ, RZ, UR5 ;  /* 0x00000005ff117e24 */ /* 0x000fce000f8e00ff */
.L_x_46:
[----:B------:R-:W2:Y:S04]  /*0270*/  LDG.E.64 R26, desc[UR6][R16.64+-0x48] ;  /* 0xffffb806101a7981 */ /* 0x000ea8000c1e1b00 */
[----:B------:R-:W3:Y:S01]  /*0280*/  LDG.E.64 R28, desc[UR6][R16.64+-0x50] ;  /* 0xffffb006101c7981 */ /* 0x000ee2000c1e1b00 */
[----:B------:R-:W-:Y:S01]  /*0290*/  UMOV UR4, 0xe826d695 ;  /* 0xe826d69500047882 */ /* 0x000fe20000000000 */
[----:B------:R-:W-:Y:S01]  /*02a0*/  UMOV UR5, 0x3e112e0b ;  /* 0x3e112e0b00057882 */ /* 0x000fe20000000000 */
[----:B------:R-:W-:Y:S01]  /*02b0*/  IMAD.MOV.U32 R8, RZ, RZ, 0x0 ;  /* 0x00000000ff087424 */ /* 0x000fe200078e00ff */
[----:B------:R-:W-:Y:S01]  /*02c0*/  MOV R9, 0x3fd80000 ;  /* 0x3fd8000000097802 */ /* 0x000fe20000000f00 */
[----:B------:R-:W-:Y:S01]  /*02d0*/  VIADD R14, R14, 0x4 ;  /* 0x000000040e0e7836 */ /* 0x000fe20000000000 */
[----:B------:R-:W-:Y:S01]  /*02e0*/  BSSY.RECONVERGENT B3, `(.L_x_14) ;  /* 0x0000022000037945 */ /* 0x000fe20003800200 */
[----:B------:R-:W-:-:S03]  /*02f0*/  LOP3.LUT R13, R0, 0x7ffffffc, RZ, 0xc0, !PT ;  /* 0x7ffffffc000d7812 */ /* 0x000fc600078ec0ff */
[----:B------:R-:W-:Y:S01]  /*0300*/  ISETP.NE.AND P1, PT, R14, RZ, PT ;  /* 0x000000ff0e00720c */ /* 0x000fe20003f25270 */
[----:B--2--5:R-:W-:Y:S02]  /*0310*/  DADD R26, -R22, R26 ;  /* 0x00000000161a7229 */ /* 0x024fe4000000011a */
[----:B---3--:R-:W-:-:S06]  /*0320*/  DADD R28, -R24, R28 ;  /* 0x00000000181c7229 */ /* 0x008fcc000000011c */
[----:B------:R-:W-:-:S08]  /*0330*/  DMUL R4, R26, R26 ;  /* 0x0000001a1a047228 */ /* 0x000fd00000000000 */
[----:B------:R-:W-:-:S08]  /*0340*/  DFMA R4, R28, R28, R4 ;  /* 0x0000001c1c04722b */ /* 0x000fd00000000004 */
[----:B------:R-:W-:-:S06]  /*0350*/  DADD R6, R4, UR4 ;  /* 0x0000000404067e29 */ /* 0x000fcc0008000000 */
[----:B------:R-:W0:Y:S04]  /*0360*/  MUFU.RSQ64H R35, R7 ;  /* 0x0000000700237308 */ /* 0x000e280000001c00 */
[----:B------:R-:W-:-:S05]  /*0370*/  VIADD R34, R7, 0xfcb00000 ;  /* 0xfcb0000007227836 */ /* 0x000fca0000000000 */
[----:B------:R-:W-:Y:S01]  /*0380*/  ISETP.GE.U32.AND P0, PT, R34, 0x7ca00000, PT ;  /* 0x7ca000002200780c */ /* 0x000fe20003f06070 */
[----:B0-----:R-:W-:-:S08]  /*0390*/  DMUL R4, R34, R34 ;  /* 0x0000002222047228 */ /* 0x001fd00000000000 */
[----:B------:R-:W-:-:S08]  /*03a0*/  DFMA R4, R6, -R4, 1 ;  /* 0x3ff000000604742b */ /* 0x000fd00000000804 */
[----:B------:R-:W-:Y:S02]  /*03b0*/  DFMA R8, R4, R8, 0.5 ;  /* 0x3fe000000408742b */ /* 0x000fe40000000008 */
[----:B------:R-:W-:-:S08]  /*03c0*/  DMUL R4, R34, R4 ;  /* 0x0000000422047228 */ /* 0x000fd00000000000 */
[----:B------:R-:W-:-:S08]  /*03d0*/  DFMA R4, R8, R4, R34 ;  /* 0x000000040804722b */ /* 0x000fd00000000022 */
[----:B------:R-:W-:Y:S02]  /*03e0*/  DMUL R10, R6, R4 ;  /* 0x00000004060a7228 */ /* 0x000fe40000000000 */
[----:B------:R-:W-:Y:S02]  /*03f0*/  VIADD R33, R5, 0xfff00000 ;  /* 0xfff0000005217836 */ /* 0x000fe40000000000 */
[----:B------:R-:W-:-:S04]  /*0400*/  IMAD.MOV.U32 R32, RZ, RZ, R4 ;  /* 0x000000ffff207224 */ /* 0x000fc800078e0004 */
[----:B------:R-:W-:-:S08]  /*0410*/  DFMA R8, R10, -R10, R6 ;  /* 0x8000000a0a08722b */ /* 0x000fd00000000006 */
[----:B------:R-:W-:Y:S01]  /*0420*/  DFMA R44, R8, R32, R10 ;  /* 0x00000020082c722b */ /* 0x000fe2000000000a */
[----:B------:R-:W-:Y:S10]  /*0430*/  @!P0 BRA `(.L_x_15) ;  /* 0x0000000000308947 */ /* 0x000ff40003800000 */
[----:B------:R-:W-:Y:S01]  /*0440*/  MOV R5, R6 ;  /* 0x0000000600057202 */ /* 0x000fe20000000f00 */
[----:B------:R-:W-:Y:S01]  /*0450*/  IMAD.MOV.U32 R6, RZ, RZ, R7 ;  /* 0x000000ffff067224 */ /* 0x000fe200078e0007 */
[----:B------:R-:W-:Y:S01]  /*0460*/  MOV R12, R33 ;  /* 0x00000021000c7202 */ /* 0x000fe20000000f00 */
[----:B------:R-:W-:Y:S01]  /*0470*/  IMAD.MOV.U32 R7, RZ, RZ, R8 ;  /* 0x000000ffff077224 */ /* 0x000fe200078e0008 */
[----:B------:R-:W-:Y:S01]  /*0480*/  MOV R3, 0x4e0 ;  /* 0x000004e000037802 */ /* 0x000fe20000000f00 */
[----:B------:R-:W-:Y:S01]  /*0490*/  IMAD.MOV.U32 R8, RZ, RZ, R9 ;  /* 0x000000ffff087224 */ /* 0x000fe200078e0009 */
[----:B------:R-:W-:Y:S01]  /*04a0*/  MOV R9, R10 ;  /* 0x0000000a00097202 */ /* 0x000fe20000000f00 */
[----:B------:R-:W-:Y:S02]  /*04b0*/  IMAD.MOV.U32 R10, RZ, RZ, R11 ;  /* 0x000000ffff0a7224 */ /* 0x000fe400078e000b */
[----:B------:R-:W-:-:S07]  /*04c0*/  IMAD.MOV.U32 R11, RZ, RZ, R34 ;  /* 0x000000ffff0b7224 */ /* 0x000fce00078e0022 */
[----:B------:R-:W-:Y:S05]  /*04d0*/  CALL.REL.NOINC `($__internal_2_$__cuda_sm20_dsqrt_rn_f64_mediumpath_v1) ;  /* 0x0000007000fc7944 */ /* 0x000fea0003c00000 */
[----:B------:R-:W-:Y:S02]  /*04e0*/  IMAD.MOV.U32 R44, RZ, RZ, R4 ;  /* 0x000000ffff2c7224 */ /* 0x000fe400078e0004 */
[----:B------:R-:W-:-:S07]  /*04f0*/  IMAD.MOV.U32 R45, RZ, RZ, R5 ;  /* 0x000000ffff2d7224 */ /* 0x000fce00078e0005 */
.L_x_15:
[----:B------:R-:W-:Y:S05]  /*0500*/  BSYNC.RECONVERGENT B3 ;  /* 0x0000000000037941 */ /* 0x000fea0003800200 */
.L_x_14:
[----:B------:R-:W2:Y:S01]  /*0510*/  LDG.E.64 R4, desc[UR6][R16.64+-0x30] ;  /* 0xffffd00610047981 */ /* 0x000ea2000c1e1b00 */
[----:B------:R-:W-:Y:S01]  /*0520*/  DMUL R6, R44, R44 ;  /* 0x0000002c2c067228 */ /* 0x000fe20000000000 */
[----:B------:R-:W-:Y:S01]  /*0530*/  MOV R8, 0x1 ;  /* 0x0000000100087802 */ /* 0x000fe20000000f00 */
[----:B------:R-:W-:Y:S04]  /*0540*/  BSSY.RECONVERGENT B3, `(.L_x_16) ;  /* 0x0000013000037945 */ /* 0x000fe80003800200 */
[----:B------:R-:W0:Y:S02]  /*0550*/  MUFU.RCP64H R9, R7 ;  /* 0x0000000700097308 */ /* 0x000e240000001800 */
[----:B0-----:R-:W-:-:S08]  /*0560*/  DFMA R10, -R6, R8, 1 ;  /* 0x3ff00000060a742b */ /* 0x001fd00000000108 */
[----:B------:R-:W-:-:S08]  /*0570*/  DFMA R10, R10, R10, R10 ;  /* 0x0000000a0a0a722b */ /* 0x000fd0000000000a */
[----:B------:R-:W-:-:S08]  /*0580*/  DFMA R10, R8, R10, R8 ;  /* 0x0000000a080a722b */ /* 0x000fd00000000008 */
[----:B------:R-:W-:-:S08]  /*0590*/  DFMA R8, -R6, R10, 1 ;  /* 0x3ff000000608742b */ /* 0x000fd0000000010a */
[----:B------:R-:W-:Y:S02]  /*05a0*/  DFMA R8, R10, R8, R10 ;  /* 0x000000080a08722b */ /* 0x000fe4000000000a */
[----:B--2---:R-:W-:-:S08]  /*05b0*/  DMUL R4, R18, R4 ;  /* 0x0000000412047228 */ /* 0x004fd00000000000 */
[----:B------:R-:W-:Y:S02]  /*05c0*/  DMUL R46, R4, R8 ;  /* 0x00000008042e7228 */ /* 0x000fe40000000000 */
[----:B------:R-:W-:-:S06]  /*05d0*/  FSETP.GEU.AND P2, PT, |R5|, 6.5827683646048100446e-37, PT ;  /* 0x036000000500780b */ /* 0x000fcc0003f4e200 */
[----:B------:R-:W-:-:S08]  /*05e0*/  DFMA R10, -R6, R46, R4 ;  /* 0x0000002e060a722b */ /* 0x000fd00000000104 */
[----:B------:R-:W-:-:S10]  /*05f0*/  DFMA R46, R8, R10, R46 ;  /* 0x0000000a082e722b */ /* 0x000fd4000000002e */
[----:B------:R-:W-:-:S05]  /*0600*/  FFMA R3, RZ, R7, R47 ;  /* 0x00000007ff037223 */ /* 0x000fca000000002f */
[----:B------:R-:W-:-:S13]  /*0610*/  FSETP.GT.AND P0, PT, |R3|, 1.469367938527859385e-39, PT ;  /* 0x001000000300780b */ /* 0x000fda0003f04200 */
[----:B------:R-:W-:Y:S05]  /*0620*/  @P0 BRA P2, `(.L_x_17) ;  /* 0x0000000000100947 */ /* 0x000fea0001000000 */
[----:B------:R-:W-:-:S07]  /*0630*/  MOV R3, 0x650 ;  /* 0x0000065000037802 */ /* 0x000fce0000000f00 */
[----:B------:R-:W-:Y:S05]  /*0640*/  CALL.REL.NOINC `($__internal_1_$__cuda_sm20_div_rn_f64_full) ;  /* 0x0000006c00087944 */ /* 0x000fea0003c00000 */
[----:B------:R-:W-:Y:S02]  /*0650*/  IMAD.MOV.U32 R46, RZ, RZ, R4 ;  /* 0x000000ffff2e7224 */ /* 0x000fe400078e0004 */
[----:B------:R-:W-:-:S07]  /*0660*/  IMAD.MOV.U32 R47, RZ, RZ, R5 ;  /* 0x000000ffff2f7224 */ /* 0x000fce00078e0005 */
.L_x_17:
[----:B------:R-:W-:Y:S05]  /*0670*/  BSYNC.RECONVERGENT B3 ;  /* 0x0000000000037941 */ /* 0x000fea0003800200 */
.L_x_16:
[----:B------:R-:W0:Y:S01]  /*0680*/  MUFU.RCP64H R5, R45 ;  /* 0x0000002d00057308 */ /* 0x000e220000001800 */
[----:B------:R-:W-:Y:S01]  /*0690*/  MOV R4, 0x1 ;  /* 0x0000000100047802 */ /* 0x000fe20000000f00 */
[----:B------:R-:W-:Y:S01]  /*06a0*/  DMUL R8, R28, R46 ;  /* 0x0000002e1c087228 */ /* 0x000fe20000000000 */
[----:B------:R-:W-:Y:S09]  /*06b0*/  BSSY.RECONVERGENT B3, `(.L_x_18) ;  /* 0x0000015000037945 */ /* 0x000ff20003800200 */
[----:B------:R-:W-:Y:S01]  /*06c0*/  FSETP.GEU.AND P2, PT, |R9|, 6.5827683646048100446e-37, PT ;  /* 0x036000000900780b */ /* 0x000fe20003f4e200 */
[----:B0-----:R-:W-:-:S08]  /*06d0*/  DFMA R6, R4, -R44, 1 ;  /* 0x3ff000000406742b */ /* 0x001fd0000000082c */
[----:B------:R-:W-:-:S08]  /*06e0*/  DFMA R6, R6, R6, R6 ;  /* 0x000000060606722b */ /* 0x000fd00000000006 */
[----:B------:R-:W-:-:S08]  /*06f0*/  DFMA R6, R4, R6, R4 ;  /* 0x000000060406722b */ /* 0x000fd00000000004 */
[----:B------:R-:W-:-:S08]  /*0700*/  DFMA R4, R6, -R44, 1 ;  /* 0x3ff000000604742b */ /* 0x000fd0000000082c */
[----:B------:R-:W-:-:S08]  /*0710*/  DFMA R4, R6, R4, R6 ;  /* 0x000000040604722b */ /* 0x000fd00000000006 */
[----:B------:R-:W-:-:S08]  /*0720*/  DMUL R28, R8, R4 ;  /* 0x00000004081c7228 */ /* 0x000fd00000000000 */
[----:B------:R-:W-:-:S08]  /*0730*/  DFMA R6, R28, -R44, R8 ;  /* 0x8000002c1c06722b */ /* 0x000fd00000000008 */
[----:B------:R-:W-:-:S10]  /*0740*/  DFMA R28, R4, R6, R28 ;  /* 0x00000006041c722b */ /* 0x000fd4000000001c */
[----:B------:R-:W-:-:S05]  /*0750*/  FFMA R3, RZ, R45, R29 ;  /* 0x0000002dff037223 */ /* 0x000fca000000001d */
[----:B------:R-:W-:-:S13]  /*0760*/  FSETP.GT.AND P0, PT, |R3|, 1.469367938527859385e-39, PT ;  /* 0x001000000300780b */ /* 0x000fda0003f04200 */
[----:B------:R-:W-:Y:S05]  /*0770*/  @P0 BRA P2, `(.L_x_19) ;  /* 0x0000000000200947 */ /* 0x000fea0001000000 */
[----:B------:R-:W-:Y:S01]  /*0780*/  IMAD.MOV.U32 R4, RZ, RZ, R8 ;  /* 0x000000ffff047224 */ /* 0x000fe200078e0008 */
[----:B------:R-:W-:Y:S01]  /*0790*/  MOV R6, R44 ;  /* 0x0000002c00067202 */ /* 0x000fe20000000f00 */
[----:B------:R-:W-:Y:S01]  /*07a0*/  IMAD.MOV.U32 R5, RZ, RZ, R9 ;  /* 0x000000ffff057224 */ /* 0x000fe200078e0009 */
[----:B------:R-:W-:Y:S01]  /*07b0*/  MOV R3, 0x7e0 ;  /* 0x000007e000037802 */ /* 0x000fe20000000f00 */
[----:B------:R-:W-:-:S07]  /*07c0*/  IMAD.MOV.U32 R7, RZ, RZ, R45 ;  /* 0x000000ffff077224 */ /* 0x000fce00078e002d */
[----:B------:R-:W-:Y:S05]  /*07d0*/  CALL.REL.NOINC `($__internal_1_$__cuda_sm20_div_rn_f64_full) ;  /* 0x0000006800a47944 */ /* 0x000fea0003c00000 */
[----:B------:R-:W-:Y:S01]  /*07e0*/  IMAD.MOV.U32 R28, RZ, RZ, R4 ;  /* 0x000000ffff1c7224 */ /* 0x000fe200078e0004 */
[----:B------:R-:W-:-:S07]  /*07f0*/  MOV R29, R5 ;  /* 0x00000005001d7202 */ /* 0x000fce0000000f00 */
.L_x_19:
[----:B------:R-:W-:Y:S05]  /*0800*/  BSYNC.RECONVERGENT B3 ;  /* 0x0000000000037941 */ /* 0x000fea0003800200 */
.L_x_18:
[----:B------:R-:W0:Y:S01]  /*0810*/  MUFU.RCP64H R5, R45 ;  /* 0x0000002d00057308 */ /* 0x000e220000001800 */
[----:B------:R-:W-:Y:S01]  /*0820*/  IMAD.MOV.U32 R4, RZ, RZ, 0x1 ;  /* 0x00000001ff047424 */ /* 0x000fe200078e00ff */
[----:B------:R-:W-:Y:S01]  /*0830*/  DMUL R26, R26, R46 ;  /* 0x0000002e1a1a7228 */ /* 0x000fe20000000000 */
[----:B------:R-:W-:Y:S01]  /*0840*/  BSSY.RECONVERGENT B3, `(.L_x_20) ;  /* 0x0000014000037945 */ /* 0x000fe20003800200 */
[----:B------:R-:W-:-:S08]  /*0850*/  DADD R28, R28, R20 ;  /* 0x000000001c1c7229 */ /* 0x000fd00000000014 */
        /* <DEDUP_REMOVED lines=18> */
.L_x_21:
[----:B------:R-:W-:Y:S05]  /*0980*/  BSYNC.RECONVERGENT B3 ;  /* 0x0000000000037941 */ /* 0x000fea0003800200 */
.L_x_20:
[----:B------:R-:W2:Y:S04]  /*0990*/  LDG.E.64 R20, desc[UR6][R16.64+-0x20] ;  /* 0xffffe00610147981 */ /* 0x000ea8000c1e1b00 */
[----:B------:R-:W3:Y:S01]  /*09a0*/  LDG.E.64 R26, desc[UR6][R16.64+-0x28] ;  /* 0xffffd806101a7981 */ /* 0x000ee2000c1e1b00 */
[----:B------:R-:W-:Y:S01]  /*09b0*/  UMOV UR4, 0xe826d695 ;  /* 0xe826d69500047882 */ /* 0x000fe20000000000 */
[----:B------:R-:W-:Y:S01]  /*09c0*/  UMOV UR5, 0x3e112e0b ;  /* 0x3e112e0b00057882 */ /* 0x000fe20000000000 */
[----:B------:R-:W-:Y:S01]  /*09d0*/  IMAD.MOV.U32 R10, RZ, RZ, 0x0 ;  /* 0x00000000ff0a7424 */ /* 0x000fe200078e00ff */
[----:B------:R-:W-:Y:S01]  /*09e0*/  BSSY.RECONVERGENT B3, `(.L_x_22) ;  /* 0x0000023000037945 */ /* 0x000fe20003800200 */
[----:B------:R-:W-:Y:S01]  /*09f0*/  IMAD.MOV.U32 R11, RZ, RZ, 0x3fd80000 ;  /* 0x3fd80000ff0b7424 */ /* 0x000fe200078e00ff */
[----:B------:R-:W-:-:S02]  /*0a00*/  DADD R30, R4, R30 ;  /* 0x00000000041e7229 */ /* 0x000fc4000000001e */
[----:B--2---:R-:W-:Y:S02]  /*0a10*/  DADD R20, -R22, R20 ;  /* 0x0000000016147229 */ /* 0x004fe40000000114 */
[----:B---3--:R-:W-:-:S06]  /*0a20*/  DADD R26, -R24, R26 ;  /* 0x00000000181a7229 */ /* 0x008fcc000000011a */
[----:B------:R-:W-:-:S08]  /*0a30*/  DMUL R6, R20, R20 ;  /* 0x0000001414067228 */ /* 0x000fd00000000000 */
[----:B------:R-:W-:-:S08]  /*0a40*/  DFMA R6, R26, R26, R6 ;  /* 0x0000001a1a06722b */ /* 0x000fd00000000006 */
[----:B------:R-:W-:-:S06]  /*0a50*/  DADD R6, R6, UR4 ;  /* 0x0000000406067e29 */ /* 0x000fcc0008000000 */
[----:B------:R-:W0:Y:S04]  /*0a60*/  MUFU.RSQ64H R35, R7 ;  /* 0x0000000700237308 */ /* 0x000e280000001c00 */
[----:B------:R-:W-:-:S04]  /*0a70*/  IADD3 R34, PT, PT, R7, -0x3500000, RZ ;  /* 0xfcb0000007227810 */ /* 0x000fc80007ffe0ff */
[----:B------:R-:W-:Y:S02]  /*0a80*/  ISETP.GE.U32.AND P0, PT, R34, 0x7ca00000, PT ;  /* 0x7ca000002200780c */ /* 0x000fe40003f06070 */
[----:B0-----:R-:W-:-:S08]  /*0a90*/  DMUL R8, R34, R34 ;  /* 0x0000002222087228 */ /* 0x001fd00000000000 */
[----:B------:R-:W-:-:S08]  /*0aa0*/  DFMA R8, R6, -R8, 1 ;  /* 0x3ff000000608742b */ /* 0x000fd00000000808 */
[----:B------:R-:W-:Y:S02]  /*0ab0*/  DFMA R10, R8, R10, 0.5 ;  /* 0x3fe00000080a742b */ /* 0x000fe4000000000a */
[----:B------:R-:W-:-:S08]  /*0ac0*/  DMUL R8, R34, R8 ;  /* 0x0000000822087228 */ /* 0x000fd00000000000 */
[----:B------:R-:W-:-:S08]  /*0ad0*/  DFMA R36, R10, R8, R34 ;  /* 0x000000080a24722b */ /* 0x000fd00000000022 */
[----:B------:R-:W-:Y:S02]  /*0ae0*/  DMUL R10, R6, R36 ;  /* 0x00000024060a7228 */ /* 0x000fe40000000000 */
[----:B------:R-:W-:Y:S01]  /*0af0*/  IADD3 R33, PT, PT, R37, -0x100000, RZ ;  /* 0xfff0000025217810 */ /* 0x000fe20007ffe0ff */
[----:B------:R-:W-:-:S05]  /*0b00*/  IMAD.MOV.U32 R32, RZ, RZ, R36 ;  /* 0x000000ffff207224 */ /* 0x000fca00078e0024 */
[----:B------:R-:W-:-:S08]  /*0b10*/  DFMA R8, R10, -R10, R6 ;  /* 0x8000000a0a08722b */ /* 0x000fd00000000006 */
[----:B------:R-:W-:Y:S01]  /*0b20*/  DFMA R44, R8, R32, R10 ;  /* 0x00000020082c722b */ /* 0x000fe2000000000a */
[----:B------:R-:W-:Y:S10]  /*0b30*/  @!P0 BRA `(.L_x_23) ;  /* 0x0000000000348947 */ /* 0x000ff40003800000 */
[----:B------:R-:W-:Y:S01]  /*0b40*/  MOV R5, R6 ;  /* 0x0000000600057202 */ /* 0x000fe20000000f00 */
[----:B------:R-:W-:Y:S01]  /*0b50*/  IMAD.MOV.U32 R6, RZ, RZ, R7 ;  /* 0x000000ffff067224 */ /* 0x000fe200078e0007 */
[----:B------:R-:W-:Y:S01]  /*0b60*/  MOV R3, 0xbf0 ;  /* 0x00000bf000037802 */ /* 0x000fe20000000f00 */
[----:B------:R-:W-:Y:S01]  /*0b70*/  IMAD.MOV.U32 R7, RZ, RZ, R8 ;  /* 0x000000ffff077224 */ /* 0x000fe200078e0008 */
[----:B------:R-:W-:Y:S01]  /*0b80*/  MOV R8, R9 ;  /* 0x0000000900087202 */ /* 0x000fe20000000f00 */
[----:B------:R-:W-:Y:S02]  /*0b90*/  IMAD.MOV.U32 R9, RZ, RZ, R10 ;  /* 0x000000ffff097224 */ /* 0x000fe400078e000a */
[----:B------:R-:W-:Y:S01]  /*0ba0*/  IMAD.MOV.U32 R10, RZ, RZ, R11 ;  /* 0x000000ffff0a7224 */ /* 0x000fe200078e000b */
[----:B------:R-:W-:Y:S01]  /*0bb0*/  MOV R11, R34 ;  /* 0x00000022000b7202 */ /* 0x000fe20000000f00 */
[----:B------:R-:W-:Y:S02]  /*0bc0*/  IMAD.MOV.U32 R4, RZ, RZ, R36 ;  /* 0x000000ffff047224 */ /* 0x000fe400078e0024 */
[----:B------:R-:W-:-:S07]  /*0bd0*/  IMAD.MOV.U32 R12, RZ, RZ, R33 ;  /* 0x000000ffff0c7224 */ /* 0x000fce00078e0021 */
[----:B------:R-:W-:Y:S05]  /*0be0*/  CALL.REL.NOINC `($__internal_2_$__cuda_sm20_dsqrt_rn_f64_mediumpath_v1) ;  /* 0x0000006c00387944 */ /* 0x000fea0003c00000 */
[----:B------:R-:W-:Y:S01]  /*0bf0*/  IMAD.MOV.U32 R44, RZ, RZ, R4 ;  /* 0x000000ffff2c7224 */ /* 0x000fe200078e0004 */
[----:B------:R-:W-:-:S07]  /*0c00*/  MOV R45, R5 ;  /* 0x00000005002d7202 */ /* 0x000fce0000000f00 */
.L_x_23:
[----:B------:R-:W-:Y:S05]  /*0c10*/  BSYNC.RECONVERGENT B3 ;  /* 0x0000000000037941 */ /* 0x000fea0003800200 */
.L_x_22:
[----:B------:R-:W2:Y:S01]  /*0c20*/  LDG.E.64 R4, desc[UR6][R16.64+-0x8] ;  /* 0xfffff80610047981 */ /* 0x000ea2000c1e1b00 */
[----:B------:R-:W-:Y:S01]  /*0c30*/  DMUL R6, R44, R44 ;  /* 0x0000002c2c067228 */ /* 0x000fe20000000000 */
[----:B------:R-:W-:Y:S01]  /*0c40*/  IMAD.MOV.U32 R8, RZ, RZ, 0x1 ;  /* 0x00000001ff087424 */ /* 0x000fe200078e00ff */
        /* <DEDUP_REMOVED lines=17> */
[----:B------:R-:W-:Y:S01]  /*0d60*/  IMAD.MOV.U32 R46, RZ, RZ, R4 ;  /* 0x000000ffff2e7224 */ /* 0x000fe200078e0004 */
[----:B------:R-:W-:-:S07]  /*0d70*/  MOV R47, R5 ;  /* 0x00000005002f7202 */ /* 0x000fce0000000f00 */
.L_x_25:
[----:B------:R-:W-:Y:S05]  /*0d80*/  BSYNC.RECONVERGENT B3 ;  /* 0x0000000000037941 */ /* 0x000fea0003800200 */
.L_x_24:
[----:B------:R-:W0:Y:S01]  /*0d90*/  MUFU.RCP64H R5, R45 ;  /* 0x0000002d00057308 */ /* 0x000e220000001800 */
[----:B------:R-:W-:Y:S01]  /*0da0*/  IMAD.MOV.U32 R4, RZ, RZ, 0x1 ;  /* 0x00000001ff047424 */ /* 0x000fe200078e00ff */
        /* <DEDUP_REMOVED lines=20> */
[----:B------:R-:W-:Y:S01]  /*0ef0*/  MOV R6, R4 ;  /* 0x0000000400067202 */ /* 0x000fe20000000f00 */
[----:B------:R-:W-:-:S07]  /*0f00*/  IMAD.MOV.U32 R7, RZ, RZ, R5 ;  /* 0x000000ffff077224 */ /* 0x000fce00078e0005 */
.L_x_27:
[----:B------:R-:W-:Y:S05]  /*0f10*/  BSYNC.RECONVERGENT B3 ;  /* 0x0000000000037941 */ /* 0x000fea0003800200 */
.L_x_26:
        /* <DEDUP_REMOVED lines=17> */
[----:B------:R-:W-:Y:S01]  /*1030*/  MOV R4, R20 ;  /* 0x0000001400047202 */ /* 0x000fe20000000f00 */
[----:B------:R-:W-:Y:S01]  /*1040*/  IMAD.MOV.U32 R5, RZ, RZ, R21 ;  /* 0x000000ffff057224 */ /* 0x000fe200078e0015 */
[----:B------:R-:W-:Y:S01]  /*1050*/  MOV R7, R45 ;  /* 0x0000002d00077202 */ /* 0x000fe20000000f00 */
[----:B------:R-:W-:Y:S01]  /*1060*/  IMAD.MOV.U32 R6, RZ, RZ, R44 ;  /* 0x000000ffff067224 */ /* 0x000fe200078e002c */
[----:B------:R-:W-:-:S07]  /*1070*/  MOV R3, 0x1090 ;  /* 0x0000109000037802 */ /* 0x000fce0000000f00 */
[----:B------:R-:W-:Y:S05]  /*1080*/  CALL.REL.NOINC `($__internal_1_$__cuda_sm20_div_rn_f64_full) ;  /* 0x0000006000787944 */ /* 0x000fea0003c00000 */
.L_x_29:
[----:B------:R-:W-:Y:S05]  /*1090*/  BSYNC.RECONVERGENT B3 ;  /* 0x0000000000037941 */ /* 0x000fea0003800200 */
.L_x_28:
[----:B------:R-:W2:Y:S04]  /*10a0*/  LDG.E.64 R20, desc[UR6][R16.64+0x8] ;  /* 0x0000080610147981 */ /* 0x000ea8000c1e1b00 */
[----:B------:R-:W3:Y:S01]  /*10b0*/  LDG.E.64 R26, desc[UR6][R16.64] ;  /* 0x00000006101a7981 */ /* 0x000ee2000c1e1b00 */
[----:B------:R-:W-:Y:S01]  /*10c0*/  UMOV UR4, 0xe826d695 ;  /* 0xe826d69500047882 */ /* 0x000fe20000000000 */
[----:B------:R-:W-:Y:S01]  /*10d0*/  UMOV UR5, 0x3e112e0b ;  /* 0x3e112e0b00057882 */ /* 0x000fe20000000000 */
[----:B------:R-:W-:Y:S01]  /*10e0*/  IMAD.MOV.U32 R10, RZ, RZ, 0x0 ;  /* 0x00000000ff0a7424 */ /* 0x000fe200078e00ff */
[----:B------:R-:W-:Y:S01]  /*10f0*/  MOV R11, 0x3fd80000 ;  /* 0x3fd80000000b7802 */ /* 0x000fe20000000f00 */
[----:B------:R-:W-:Y:S01]  /*1100*/  BSSY.RECONVERGENT B3, `(.L_x_30) ;  /* 0x0000022000037945 */ /* 0x000fe20003800200 */
[----:B------:R-:W-:-:S02]  /*1110*/  DADD R30, R30, R4 ;  /* 0x000000001e1e7229 */ /* 0x000fc40000000004 */
[----:B--2---:R-:W-:Y:S02]  /*1120*/  DADD R20, -R22, R20 ;  /* 0x0000000016147229 */ /* 0x004fe40000000114 */
        /* <DEDUP_REMOVED lines=18> */
[----:B------:R-:W-:Y:S01]  /*1250*/  IMAD.MOV.U32 R5, RZ, RZ, R6 ;  /* 0x000000ffff057224 */ /* 0x000fe200078e0006 */
        /* <DEDUP_REMOVED lines=10> */
[----:B------:R-:W-:Y:S01]  /*1300*/  MOV R44, R4 ;  /* 0x00000004002c7202 */ /* 0x000fe20000000f00 */
[----:B------:R-:W-:-:S07]  /*1310*/  IMAD.MOV.U32 R45, RZ, RZ, R5 ;  /* 0x000000ffff2d7224 */ /* 0x000fce00078e0005 */
.L_x_31:
[----:B------:R-:W-:Y:S05]  /*1320*/  BSYNC.RECONVERGENT B3 ;  /* 0x0000000000037941 */ /* 0x000fea0003800200 */
.L_x_30:
        /* <DEDUP_REMOVED lines=20> */
[----:B------:R-:W-:Y:S01]  /*1470*/  MOV R46, R4 ;  /* 0x00000004002e7202 */ /* 0x000fe20000000f00 */
[----:B------:R-:W-:-:S07]  /*1480*/  IMAD.MOV.U32 R47, RZ, RZ, R5 ;  /* 0x000000ffff2f7224 */ /* 0x000fce00078e0005 */
.L_x_33:
[----:B------:R-:W-:Y:S05]  /*1490*/  BSYNC.RECONVERGENT B3 ;  /* 0x0000000000037941 */ /* 0x000fea0003800200 */
.L_x_32:
        /* <DEDUP_REMOVED lines=22> */
[----:B------:R-:W-:Y:S02]  /*1600*/  IMAD.MOV.U32 R6, RZ, RZ, R4 ;  /* 0x000000ffff067224 */ /* 0x000fe400078e0004 */
[----:B------:R-:W-:-:S07]  /*1610*/  IMAD.MOV.U32 R7, RZ, RZ, R5 ;  /* 0x000000ffff077224 */ /* 0x000fce00078e0005 */
.L_x_35:
[----:B------:R-:W-:Y:S05]  /*1620*/  BSYNC.RECONVERGENT B3 ;  /* 0x0000000000037941 */ /* 0x000fea0003800200 */
.L_x_34:
[----:B------:R-:W0:Y:S01]  /*1630*/  MUFU.RCP64H R5, R45 ;  /* 0x0000002d00057308 */ /* 0x000e220000001800 */
[----:B------:R-:W-:Y:S01]  /*1640*/  MOV R4, 0x1 ;  /* 0x0000000100047802 */ /* 0x000fe20000000f00 */
        /* <DEDUP_REMOVED lines=21> */
.L_x_37:
[----:B------:R-:W-:Y:S05]  /*17a0*/  BSYNC.RECONVERGENT B3 ;  /* 0x0000000000037941 */ /* 0x000fea0003800200 */
.L_x_36:
[----:B------:R-:W2:Y:S04]  /*17b0*/  LDG.E.64 R20, desc[UR6][R16.64+0x30] ;  /* 0x0000300610147981 */ /* 0x000ea8000c1e1b00 */
[----:B------:R-:W3:Y:S01]  /*17c0*/  LDG.E.64 R26, desc[UR6][R16.64+0x28] ;  /* 0x00002806101a7981 */ /* 0x000ee2000c1e1b00 */
[----:B------:R-:W-:Y:S01]  /*17d0*/  UMOV UR4, 0xe826d695 ;  /* 0xe826d69500047882 */ /* 0x000fe20000000000 */
[----:B------:R-:W-:Y:S01]  /*17e0*/  UMOV UR5, 0x3e112e0b ;  /* 0x3e112e0b00057882 */ /* 0x000fe20000000000 */
[----:B------:R-:W-:Y:S01]  /*17f0*/  MOV R10, 0x0 ;  /* 0x00000000000a7802 */ /* 0x000fe20000000f00 */
[----:B------:R-:W-:Y:S01]  /*1800*/  IMAD.MOV.U32 R11, RZ, RZ, 0x3fd80000 ;  /* 0x3fd80000ff0b7424 */ /* 0x000fe200078e00ff */
        /* <DEDUP_REMOVED lines=16> */
[----:B------:R-:W-:Y:S01]  /*1910*/  VIADD R33, R37, 0xfff00000 ;  /* 0xfff0000025217836 */ /* 0x000fe20000000000 */
[----:B------:R-:W-:-:S05]  /*1920*/  MOV R32, R36 ;  /* 0x0000002400207202 */ /* 0x000fca0000000f00 */
        /* <DEDUP_REMOVED lines=8> */
[----:B------:R-:W-:Y:S01]  /*19b0*/  MOV R9, R10 ;  /* 0x0000000a00097202 */ /* 0x000fe20000000f00 */
[----:B------:R-:W-:Y:S01]  /*19c0*/  IMAD.MOV.U32 R10, RZ, RZ, R11 ;  /* 0x000000ffff0a7224 */ /* 0x000fe200078e000b */
[----:B------:R-:W-:Y:S01]  /*19d0*/  MOV R3, 0x1a10 ;  /* 0x00001a1000037802 */ /* 0x000fe20000000f00 */
[----:B------:R-:W-:Y:S02]  /*19e0*/  IMAD.MOV.U32 R4, RZ, RZ, R36 ;  /* 0x000000ffff047224 */ /* 0x000fe400078e0024 */
[----:B------:R-:W-:-:S07]  /*19f0*/  IMAD.MOV.U32 R11, RZ, RZ, R34 ;  /* 0x000000ffff0b7224 */ /* 0x000fce00078e0022 */
[----:B------:R-:W-:Y:S05]  /*1a00*/  CALL.REL.NOINC `($__internal_2_$__cuda_sm20_dsqrt_rn_f64_mediumpath_v1) ;  /* 0x0000005c00b07944 */ /* 0x000fea0003c00000 */
[----:B------:R-:W-:Y:S02]  /*1a10*/  IMAD.MOV.U32 R44, RZ, RZ, R4 ;  /* 0x000000ffff2c7224 */ /* 0x000fe400078e0004 */
[----:B------:R-:W-:-:S07]  /*1a20*/  IMAD.MOV.U32 R45, RZ, RZ, R5 ;  /* 0x000000ffff2d7224 */ /* 0x000fce00078e0005 */
.L_x_39:
[----:B------:R-:W-:Y:S05]  /*1a30*/  BSYNC.RECONVERGENT B3 ;  /* 0x0000000000037941 */ /* 0x000fea0003800200 */
.L_x_38:
        /* <DEDUP_REMOVED lines=22> */
.L_x_41:
[----:B------:R-:W-:Y:S05]  /*1ba0*/  BSYNC.RECONVERGENT B3 ;  /* 0x0000000000037941 */ /* 0x000fea0003800200 */
.L_x_40:
        /* <DEDUP_REMOVED lines=22> */
.L_x_43:
[----:B------:R-:W-:Y:S05]  /*1d10*/  BSYNC.RECONVERGENT B3 ;  /* 0x0000000000037941 */ /* 0x000fea0003800200 */
.L_x_42:
        /* <DEDUP_REMOVED lines=25> */
.L_x_45:
[----:B------:R-:W-:Y:S05]  /*1eb0*/  BSYNC.RECONVERGENT B3 ;  /* 0x0000000000037941 */ /* 0x000fea0003800200 */
.L_x_44:
[----:B------:R-:W-:Y:S01]  /*1ec0*/  IADD3 R16, P0, PT, R16, 0xa0, RZ ;  /* 0x000000a010107810 */ /* 0x000fe20007f1e0ff */
[----:B------:R-:W-:-:S03]  /*1ed0*/  DADD R30, R30, R6 ;  /* 0x000000001e1e7229 */ /* 0x000fc60000000006 */
[----:B------:R-:W-:Y:S01]  /*1ee0*/  IADD3.X R17, PT, PT, RZ, R17, RZ, P0, !PT ;  /* 0x00000011ff117210 */ /* 0x000fe200007fe4ff */
[----:B------:R-:W-:Y:S08]  /*1ef0*/  @P1 BRA `(.L_x_46) ;  /* 0xffffffe000dc1947 */ /* 0x000ff0000383ffff */
.L_x_13:
[----:B------:R-:W-:Y:S05]  /*1f00*/  BSYNC.RECONVERGENT B0 ;  /* 0x0000000000007941 */ /* 0x000fea0003800200 */
.L_x_12:
[----:B------:R-:W-:-:S13]  /*1f10*/  LOP3.LUT P0, R3, R0, 0x3, RZ, 0xc0, !PT ;  /* 0x0000000300037812 */ /* 0x000fda000780c0ff */
[----:B------:R-:W-:Y:S05]  /*1f20*/  @!P0 BRA `(.L_x_11) ;  /* 0x00000014008c8947 */ /* 0x000fea0003800000 */
[----:B------:R-:W-:Y:S01]  /*1f30*/  ISETP.NE.AND P0, PT, R3, 0x1, PT ;  /* 0x000000010300780c */ /* 0x000fe20003f05270 */
[----:B------:R-:W-:-:S12]  /*1f40*/  BSSY.RECONVERGENT B0, `(.L_x_47) ;  /* 0x00000ea000007945 */ /* 0x000fd80003800200 */
[----:B------:R-:W-:Y:S05]  /*1f50*/  @!P0 BRA `(.L_x_48) ;  /* 0x0000000c00a08947 */ /* 0x000fea0003800000 */
[----:B------:R-:W0:Y:S02]  /*1f60*/  LDC.64 R14, c[0x0][0x380] ;  /* 0x0000e000ff0e7b82 */ /* 0x000e240000000a00 */
[----:B0-----:R-:W-:-:S05]  /*1f70*/  IMAD.WIDE.U32 R14, R13, 0x28, R14 ;  /* 0x000000280d0e7825 */ /* 0x001fca00078e000e */
[----:B------:R-:W2:Y:S04]  /*1f80*/  LDG.E.64 R16, desc[UR6][R14.64+0x8] ;  /* 0x000008060e107981 */ /* 0x000ea8000c1e1b00 */
[----:B------:R-:W3:Y:S01]  /*1f90*/  LDG.E.64 R26, desc[UR6][R14.64] ;  /* 0x000000060e1a7981 */ /* 0x000ee2000c1e1b00 */
[----:B------:R-:W-:Y:S01]  /*1fa0*/  UMOV UR4, 0xe826d695 ;  /* 0xe826d69500047882 */ /* 0x000fe20000000000 */
[----:B------:R-:W-:Y:S01]  /*1fb0*/  UMOV UR5, 0x3e112e0b ;  /* 0x3e112e0b00057882 */ /* 0x000fe20000000000 */
[----:B------:R-:W-:Y:S01]  /*1fc0*/  IMAD.MOV.U32 R8, RZ, RZ, 0x0 ;  /* 0x00000000ff087424 */ /* 0x000fe200078e00ff */
[----:B------:R-:W-:Y:S01]  /*1fd0*/  MOV R9, 0x3fd80000 ;  /* 0x3fd8000000097802 */ /* 0x000fe20000000f00 */
[----:B------:R-:W-:Y:S01]  /*1fe0*/  BSSY.RECONVERGENT B3, `(.L_x_49) ;  /* 0x0000020000037945 */ /* 0x000fe20003800200 */
[----:B--2--5:R-:W-:-:S02]  /*1ff0*/  DADD R16, -R22, R16 ;  /* 0x0000000016107229 */ /* 0x024fc40000000110 */
        /* <DEDUP_REMOVED lines=26> */
[----:B------:R-:W-:-:S07]  /*21a0*/  IMAD.MOV.U32 R12, RZ, RZ, R33 ;  /* 0x000000ffff0c7224 */ /* 0x000fce00078e0021 */
[----:B------:R-:W-:Y:S05]  /*21b0*/  CALL.REL.NOINC `($__internal_2_$__cuda_sm20_dsqrt_rn_f64_mediumpath_v1) ;  /* 0x0000005400c47944 */ /* 0x000fea0003c00000 */
[----:B------:R-:W-:Y:S01]  /*21c0*/  IMAD.MOV.U32 R28, RZ, RZ, R4 ;  /* 0x000000ffff1c7224 */ /* 0x000fe200078e0004 */
[----:B------:R-:W-:-:S07]  /*21d0*/  MOV R29, R5 ;  /* 0x00000005001d7202 */ /* 0x000fce0000000f00 */
.L_x_50:
[----:B------:R-:W-:Y:S05]  /*21e0*/  BSYNC.RECONVERGENT B3 ;  /* 0x0000000000037941 */ /* 0x000fea0003800200 */
.L_x_49:
        /* <DEDUP_REMOVED lines=18> */
[----:B------:R-:W-:Y:S01]  /*2310*/  IMAD.MOV.U32 R4, RZ, RZ, R32 ;  /* 0x000000ffff047224 */ /* 0x000fe200078e0020 */
[----:B------:R-:W-:Y:S02]  /*2320*/  MOV R5, R33 ;  /* 0x0000002100057202 */ /* 0x000fe40000000f00 */
[----:B------:R-:W-:-:S07]  /*2330*/  MOV R3, 0x2350 ;  /* 0x0000235000037802 */ /* 0x000fce0000000f00 */
[----:B------:R-:W-:Y:S05]  /*2340*/  CALL.REL.NOINC `($__internal_1_$__cuda_sm20_div_rn_f64_full) ;  /* 0x0000004c00c87944 */ /* 0x000fea0003c00000 */
[----:B------:R-:W-:Y:S02]  /*2350*/  IMAD.MOV.U32 R44, RZ, RZ, R4 ;  /* 0x000000ffff2c7224 */ /* 0x000fe400078e0004 */
[----:B------:R-:W-:-:S07]  /*2360*/  IMAD.MOV.U32 R45, RZ, RZ, R5 ;  /* 0x000000ffff2d7224 */ /* 0x000fce00078e0005 */
.L_x_52:
[----:B------:R-:W-:Y:S05]  /*2370*/  BSYNC.RECONVERGENT B3 ;  /* 0x0000000000037941 */ /* 0x000fea0003800200 */
.L_x_51:
        /* <DEDUP_REMOVED lines=24> */
.L_x_54:
[----:B------:R-:W-:Y:S05]  /*2500*/  BSYNC.RECONVERGENT B3 ;  /* 0x0000000000037941 */ /* 0x000fea0003800200 */
.L_x_53:
        /* <DEDUP_REMOVED lines=23> */
.L_x_56:
[----:B------:R-:W-:Y:S05]  /*2680*/  BSYNC.RECONVERGENT B3 ;  /* 0x0000000000037941 */ /* 0x000fea0003800200 */
.L_x_55:
        /* <DEDUP_REMOVED lines=40> */
.L_x_58:
[----:B------:R-:W-:Y:S05]  /*2910*/  BSYNC.RECONVERGENT B3 ;  /* 0x0000000000037941 */ /* 0x000fea0003800200 */
.L_x_57:
        /* <DEDUP_REMOVED lines=24> */
.L_x_60:
[----:B------:R-:W-:Y:S05]  /*2aa0*/  BSYNC.RECONVERGENT B3 ;  /* 0x0000000000037941 */ /* 0x000fea0003800200 */
.L_x_59:
        /* <DEDUP_REMOVED lines=22> */
.L_x_62:
[----:B------:R-:W-:Y:S05]  /*2c10*/  BSYNC.RECONVERGENT B3 ;  /* 0x0000000000037941 */ /* 0x000fea0003800200 */
.L_x_61:
        /* <DEDUP_REMOVED lines=25> */
.L_x_64:
[----:B------:R-:W-:Y:S05]  /*2db0*/  BSYNC.RECONVERGENT B3 ;  /* 0x0000000000037941 */ /* 0x000fea0003800200 */
.L_x_63:
[----:B------:R-:W-:Y:S01]  /*2dc0*/  DADD R30, R30, R6 ;  /* 0x000000001e1e7229 */ /* 0x000fe20000000006 */
[----:B------:R-:W-:-:S10]  /*2dd0*/  IADD3 R13, PT, PT, R13, 0x2, RZ ;  /* 0x000000020d0d7810 */ /* 0x000fd40007ffe0ff */
.L_x_48:
[----:B------:R-:W-:Y:S05]  /*2de0*/  BSYNC.RECONVERGENT B0 ;  /* 0x0000000000007941 */ /* 0x000fea0003800200 */
.L_x_47:
[----:B------:R-:W-:-:S04]  /*2df0*/  LOP3.LUT R3, R0, 0x1, RZ, 0xc0, !PT ;  /* 0x0000000100037812 */ /* 0x000fc800078ec0ff */
[----:B------:R-:W-:-:S13]  /*2e00*/  ISETP.NE.U32.AND P0, PT, R3, 0x1, PT ;  /* 0x000000010300780c */ /* 0x000fda0003f05070 */
[----:B------:R-:W-:Y:S05]  /*2e10*/  @P0 BRA `(.L_x_11) ;  /* 0x0000000400d00947 */ /* 0x000fea0003800000 */
[----:B------:R-:W0:Y:S02]  /*2e20*/  LDC.64 R14, c[0x0][0x380] ;  /* 0x0000e000ff0e7b82 */ /* 0x000e240000000a00 */
[----:B0-----:R-:W-:-:S05]  /*2e30*/  IMAD.WIDE.U32 R14, R13, 0x28, R14 ;  /* 0x000000280d0e7825 */ /* 0x001fca00078e000e */
[----:B------:R-:W2:Y:S04]  /*2e40*/  LDG.E.64 R6, desc[UR6][R14.64+0x8] ;  /* 0x000008060e067981 */ /* 0x000ea8000c1e1b00 */
[----:B------:R-:W3:Y:S01]  /*2e50*/  LDG.E.64 R4, desc[UR6][R14.64] ;  /* 0x000000060e047981 */ /* 0x000ee2000c1e1b00 */
[----:B------:R-:W-:Y:S01]  /*2e60*/  UMOV UR4, 0xe826d695 ;  /* 0xe826d69500047882 */ /* 0x000fe20000000000 */
[----:B------:R-:W-:Y:S01]  /*2e70*/  UMOV UR5, 0x3e112e0b ;  /* 0x3e112e0b00057882 */ /* 0x000fe20000000000 */
[----:B------:R-:W-:Y:S01]  /*2e80*/  BSSY.RECONVERGENT B0, `(.L_x_65) ;  /* 0x0000022000007945 */ /* 0x000fe20003800200 */
[----:B--2--5:R-:W-:Y:S01]  /*2e90*/  DADD R22, -R22, R6 ;  /* 0x0000000016167229 */ /* 0x024fe20000000106 */
[----:B------:R-:W-:Y:S01]  /*2ea0*/  IMAD.MOV.U32 R6, RZ, RZ, 0x0 ;  /* 0x00000000ff067424 */ /* 0x000fe200078e00ff */
[----:B------:R-:W-:Y:S01]  /*2eb0*/  MOV R7, 0x3fd80000 ;  /* 0x3fd8000000077802 */ /* 0x000fe20000000f00 */
[----:B---3--:R-:W-:-:S05]  /*2ec0*/  DADD R24, -R24, R4 ;  /* 0x0000000018187229 */ /* 0x008fca0000000104 */
        /* <DEDUP_REMOVED lines=25> */
[----:B------:R-:W-:-:S07]  /*3060*/  IMAD.MOV.U32 R12, RZ, RZ, R27 ;  /* 0x000000ffff0c7224 */ /* 0x000fce00078e001b */
[----:B------:R-:W-:Y:S05]  /*3070*/  CALL.REL.NOINC `($__internal_2_$__cuda_sm20_dsqrt_rn_f64_mediumpath_v1) ;  /* 0x0000004800147944 */ /* 0x000fea0003c00000 */
[----:B------:R-:W-:Y:S01]  /*3080*/  IMAD.MOV.U32 R12, RZ, RZ, R4 ;  /* 0x000000ffff0c7224 */ /* 0x000fe200078e0004 */
[----:B------:R-:W-:-:S07]  /*3090*/  MOV R13, R5 ;  /* 0x00000005000d7202 */ /* 0x000fce0000000f00 */
.L_x_66:
[----:B------:R-:W-:Y:S05]  /*30a0*/  BSYNC.RECONVERGENT B0 ;  /* 0x0000000000007941 */ /* 0x000fea0003800200 */
.L_x_65:
        /* <DEDUP_REMOVED lines=24> */
.L_x_68:
[----:B------:R-:W-:Y:S05]  /*3230*/  BSYNC.RECONVERGENT B0 ;  /* 0x0000000000007941 */ /* 0x000fea0003800200 */
.L_x_67:
        /* <DEDUP_REMOVED lines=22> */
.L_x_70:
[----:B------:R-:W-:Y:S05]  /*33a0*/  BSYNC.RECONVERGENT B0 ;  /* 0x0000000000007941 */ /* 0x000fea0003800200 */
.L_x_69:
        /* <DEDUP_REMOVED lines=25> */
.L_x_72:
[----:B------:R-:W-:Y:S05]  /*3540*/  BSYNC.RECONVERGENT B0 ;  /* 0x0000000000007941 */ /* 0x000fea0003800200 */
.L_x_71:
[----:B------:R-:W-:-:S11]  /*3550*/  DADD R30, R30, R6 ;  /* 0x000000001e1e7229 */ /* 0x000fd60000000006 */
.L_x_11:
[----:B0-----:R-:W-:Y:S05]  /*3560*/  BSYNC.RECONVERGENT B1 ;  /* 0x0000000000017941 */ /* 0x001fea0003800200 */
.L_x_10:
[----:B------:R-:W0:Y:S01]  /*3570*/  LDCU UR4, c[0x0][0x390] ;  /* 0x00007200ff0477ac */ /* 0x000e220008000800 */
[----:B------:R-:W-:Y:S01]  /*3580*/  BSSY.RECONVERGENT B0, `(.L_x_73) ;  /* 0x0000083000007945 */ /* 0x000fe20003800200 */
[----:B0-----:R-:W-:-:S13]  /*3590*/  ISETP.GE.AND P0, PT, R0, UR4, PT ;  /* 0x0000000400007c0c */ /* 0x001fda000bf06270 */
[----:B------:R-:W-:Y:S05]  /*35a0*/  @P0 BRA `(.L_x_74) ;  /* 0x0000000800000947 */ /* 0x000fea0003800000 */
[----:B------:R-:W-:Y:S01]  /*35b0*/  ISETP.NE.AND P0, PT, R2, R0, PT ;  /* 0x000000000200720c */ /* 0x000fe20003f05270 */
[----:B------:R-:W-:-:S12]  /*35c0*/  BSSY.RECONVERGENT B1, `(.L_x_75) ;  /* 0x000007d000017945 */ /* 0x000fd80003800200 */
[----:B------:R-:W-:Y:S05]  /*35d0*/  @!P0 BRA `(.L_x_76) ;  /* 0x0000000400ec8947 */ /* 0x000fea0003800000 */
[----:B-----5:R-:W0:Y:S02]  /*35e0*/  LDC.64 R24, c[0x0][0x380] ;  /* 0x0000e000ff187b82 */ /* 0x020e240000000a00 */
[----:B0-----:R-:W-:-:S04]  /*35f0*/  IMAD.WIDE.U32 R22, R0, 0x28, R24 ;  /* 0x0000002800167825 */ /* 0x001fc800078e0018 */
[----:B------:R-:W-:Y:S01]  /*3600*/  IMAD.WIDE R24, R2, 0x28, R24 ;  /* 0x0000002802187825 */ /* 0x000fe200078e0218 */
[----:B------:R-:W2:Y:S04]  /*3610*/  LDG.E.64 R14, desc[UR6][R22.64+0x8] ;  /* 0x00000806160e7981 */ /* 0x000ea8000c1e1b00 */
[----:B------:R-:W2:Y:S04]  /*3620*/  LDG.E.64 R6, desc[UR6][R24.64+0x8] ;  /* 0x0000080618067981 */ /* 0x000ea8000c1e1b00 */
[----:B------:R-:W3:Y:S04]  /*3630*/  LDG.E.64 R16, desc[UR6][R22.64] ;  /* 0x0000000616107981 */ /* 0x000ee8000c1e1b00 */
[----:B------:R-:W3:Y:S01]  /*3640*/  LDG.E.64 R4, desc[UR6][R24.64] ;  /* 0x0000000618047981 */ /* 0x000ee2000c1e1b00 */
[----:B------:R-:W-:Y:S01]  /*3650*/  UMOV UR4, 0xe826d695 ;  /* 0xe826d69500047882 */ /* 0x000fe20000000000 */
[----:B------:R-:W-:Y:S01]  /*3660*/  UMOV UR5, 0x3e112e0b ;  /* 0x3e112e0b00057882 */ /* 0x000fe20000000000 */
[----:B------:R-:W-:Y:S01]  /*3670*/  BSSY.RECONVERGENT B3, `(.L_x_77) ;  /* 0x0000022000037945 */ /* 0x000fe20003800200 */
[----:B--2---:R-:W-:Y:S01]  /*3680*/  DADD R14, R14, -R6 ;  /* 0x000000000e0e7229 */ /* 0x004fe20000000806 */
[----:B------:R-:W-:-:S02]  /*3690*/  IMAD.MOV.U32 R6, RZ, RZ, 0x0 ;  /* 0x00000000ff067424 */ /* 0x000fc400078e00ff */
[----:B------:R-:W-:Y:S01]  /*36a0*/  IMAD.MOV.U32 R7, RZ, RZ, 0x3fd80000 ;  /* 0x3fd80000ff077424 */ /* 0x000fe200078e00ff */
[----:B---3--:R-:W-:-:S04]  /*36b0*/  DADD R16, R16, -R4 ;  /* 0x0000000010107229 */ /* 0x008fc80000000804 */
        /* <DEDUP_REMOVED lines=29> */
.L_x_78:
[----:B------:R-:W-:Y:S05]  /*3890*/  BSYNC.RECONVERGENT B3 ;  /* 0x0000000000037941 */ /* 0x000fea0003800200 */
.L_x_77:
[----:B------:R-:W2:Y:S04]  /*38a0*/  LDG.E.64 R24, desc[UR6][R24.64+0x20] ;  /* 0x0000200618187981 */ /* 0x000ea8000c1e1b00 */
[----:B------:R-:W3:Y:S01]  /*38b0*/  LDG.E.64 R22, desc[UR6][R22.64+0x20] ;  /* 0x0000200616167981 */ /* 0x000ee2000c1e1b00 */
[----:B------:R-:W-:Y:S01]  /*38c0*/  DMUL R6, R18, R18 ;  /* 0x0000001212067228 */ /* 0x000fe20000000000 */
[----:B------:R-:W-:Y:S01]  /*38d0*/  MOV R4, 0x1 ;  /* 0x0000000100047802 */ /* 0x000fe20000000f00 */
[----:B------:R-:W-:Y:S01]  /*38e0*/  UMOV UR4, 0xffed8acc ;  /* 0xffed8acc00047882 */ /* 0x000fe20000000000 */
[----:B------:R-:W-:Y:S01]  /*38f0*/  UMOV UR5, 0x3dd2589e ;  /* 0x3dd2589e00057882 */ /* 0x000fe20000000000 */
[----:B------:R-:W-:Y:S02]  /*3900*/  BSSY.RECONVERGENT B3, `(.L_x_79) ;  /* 0x0000016000037945 */ /* 0x000fe40003800200 */
[----:B------:R-:W0:Y:S02]  /*3910*/  MUFU.RCP64H R5, R7 ;  /* 0x0000000700057308 */ /* 0x000e240000001800 */
[----:B0-----:R-:W-:-:S08]  /*3920*/  DFMA R8, -R6, R4, 1 ;  /* 0x3ff000000608742b */ /* 0x001fd00000000104 */
[----:B------:R-:W-:-:S08]  /*3930*/  DFMA R8, R8, R8, R8 ;  /* 0x000000080808722b */ /* 0x000fd00000000008 */
[----:B------:R-:W-:-:S08]  /*3940*/  DFMA R8, R4, R8, R4 ;  /* 0x000000080408722b */ /* 0x000fd00000000004 */
[----:B------:R-:W-:-:S08]  /*3950*/  DFMA R10, -R6, R8, 1 ;  /* 0x3ff00000060a742b */ /* 0x000fd00000000108 */
[----:B------:R-:W-:Y:S02]  /*3960*/  DFMA R10, R8, R10, R8 ;  /* 0x0000000a080a722b */ /* 0x000fe40000000008 */
[----:B--2---:R-:W-:-:S08]  /*3970*/  DMUL R4, R24, UR4 ;  /* 0x0000000418047c28 */ /* 0x004fd00008000000 */
[----:B---3--:R-:W-:-:S08]  /*3980*/  DMUL R24, R4, R22 ;  /* 0x0000001604187228 */ /* 0x008fd00000000000 */
        /* <DEDUP_REMOVED lines=8> */
[----:B------:R-:W-:Y:S01]  /*3a10*/  MOV R3, 0x3a40 ;  /* 0x00003a4000037802 */ /* 0x000fe20000000f00 */
[----:B------:R-:W-:-:S07]  /*3a20*/  IMAD.MOV.U32 R5, RZ, RZ, R25 ;  /* 0x000000ffff057224 */ /* 0x000fce00078e0019 */
[----:B------:R-:W-:Y:S05]  /*3a30*/  CALL.REL.NOINC `($__internal_1_$__cuda_sm20_div_rn_f64_full) ;  /* 0x00000038000c7944 */ /* 0x000fea0003c00000 */
[----:B------:R-:W-:Y:S01]  /*3a40*/  MOV R12, R4 ;  /* 0x00000004000c7202 */ /* 0x000fe20000000f00 */
[----:B------:R-:W-:-:S07]  /*3a50*/  IMAD.MOV.U32 R13, RZ, RZ, R5 ;  /* 0x000000ffff0d7224 */ /* 0x000fce00078e0005 */
.L_x_80:
[----:B------:R-:W-:Y:S05]  /*3a60*/  BSYNC.RECONVERGENT B3 ;  /* 0x0000000000037941 */ /* 0x000fea0003800200 */
.L_x_79:
        /* <DEDUP_REMOVED lines=22> */
.L_x_82:
[----:B------:R-:W-:Y:S05]  /*3bd0*/  BSYNC.RECONVERGENT B3 ;  /* 0x0000000000037941 */ /* 0x000fea0003800200 */
.L_x_81:
        /* <DEDUP_REMOVED lines=25> */
.L_x_84:
[----:B------:R-:W-:Y:S05]  /*3d70*/  BSYNC.RECONVERGENT B3 ;  /* 0x0000000000037941 */ /* 0x000fea0003800200 */
.L_x_83:
[----:B------:R-:W-:-:S11]  /*3d80*/  DADD R30, R30, R6 ;  /* 0x000000001e1e7229 */ /* 0x000fd60000000006 */
.L_x_76:
[----:B------:R-:W-:Y:S05]  /*3d90*/  BSYNC.RECONVERGENT B1 ;  /* 0x0000000000017941 */ /* 0x000fea0003800200 */
.L_x_75:
[----:B------:R-:W-:-:S07]  /*3da0*/  VIADD R0, R0, 0x1 ;  /* 0x0000000100007836 */ /* 0x000fce0000000000 */
.L_x_74:
[----:B------:R-:W-:Y:S05]  /*3db0*/  BSYNC.RECONVERGENT B0 ;  /* 0x0000000000007941 */ /* 0x000fea0003800200 */
.L_x_73:
[----:B------:R-:W0:Y:S01]  /*3dc0*/  LDCU UR4, c[0x0][0x390] ;  /* 0x00007200ff0477ac */ /* 0x000e220008000800 */
[----:B------:R-:W-:Y:S01]  /*3dd0*/  BSSY.RECONVERGENT B1, `(.L_x_85) ;  /* 0x0000344000017945 */ /* 0x000fe20003800200 */
[----:B0-----:R-:W-:-:S13]  /*3de0*/  ISETP.GE.AND P0, PT, R0, UR4, PT ;  /* 0x0000000400007c0c */ /* 0x001fda000bf06270 */
[----:B------:R-:W-:Y:S05]  /*3df0*/  @P0 BRA `(.L_x_86) ;  /* 0x0000003400040947 */ /* 0x000fea0003800000 */
[----:B------:R-:W0:Y:S02]  /*3e00*/  LDC.64 R4, c[0x0][0x380] ;  /* 0x0000e000ff047b82 */ /* 0x000e240000000a00 */
[----:B0-----:R-:W-:-:S05]  /*3e10*/  IMAD.WIDE R6, R2, 0x28, R4 ;  /* 0x0000002802067825 */ /* 0x001fca00078e0204 */
[----:B-----5:R-:W2:Y:S04]  /*3e20*/  LDG.E.64 R24, desc[UR6][R6.64+0x20] ;  /* 0x0000200606187981 */ /* 0x020ea8000c1e1b00 */
[----:B------:R0:W5:Y:S04]  /*3e30*/  LDG.E.64 R28, desc[UR6][R6.64] ;  /* 0x00000006061c7981 */ /* 0x000168000c1e1b00 */
[----:B------:R0:W5:Y:S01]  /*3e40*/  LDG.E.64 R26, desc[UR6][R6.64+0x8] ;  /* 0x00000806061a7981 */ /* 0x000162000c1e1b00 */
[----:B------:R-:W-:Y:S01]  /*3e50*/  IADD3 R3, PT, PT, R0, -UR4, RZ ;  /* 0x8000000400037c10 */ /* 0x000fe2000fffe0ff */
[----:B------:R-:W-:Y:S01]  /*3e60*/  UMOV UR8, 0xffed8acc ;  /* 0xffed8acc00087882 */ /* 0x000fe20000000000 */
[----:B------:R-:W-:Y:S01]  /*3e70*/  UMOV UR9, 0x3dd2589e ;  /* 0x3dd2589e00097882 */ /* 0x000fe20000000000 */
[----:B------:R-:W-:Y:S01]  /*3e80*/  BSSY.RECONVERGENT B0, `(.L_x_87) ;  /* 0x00001d3000007945 */ /* 0x000fe20003800200 */
[----:B------:R-:W-:-:S02]  /*3e90*/  ISETP.GT.U32.AND P0, PT, R3, -0x4, PT ;  /* 0xfffffffc0300780c */ /* 0x000fc40003f04070 */
[----:B------:R-:W-:Y:S01]  /*3ea0*/  IADD3 R13, PT, PT, -R0, UR4, RZ ;  /* 0x00000004000d7c10 */ /* 0x000fe2000fffe1ff */
[----:B--2---:R-:W-:-:S10]  /*3eb0*/  DMUL R24, R24, UR8 ;  /* 0x0000000818187c28 */ /* 0x004fd40008000000 */
[----:B0-----:R-:W-:Y:S05]  /*3ec0*/  @P0 BRA `(.L_x_88) ;  /* 0x0000001c00380947 */ /* 0x001fea0003800000 */
[----:B------:R-:W-:Y:S01]  /*3ed0*/  IMAD.WIDE.U32 R4, R0, 0x28, R4 ;  /* 0x0000002800047825 */ /* 0x000fe200078e0004 */
[----:B------:R-:W-:Y:S02]  /*3ee0*/  LOP3.LUT R14, R13, 0xfffffffc, RZ, 0xc0, !PT ;  /* 0xfffffffc0d0e7812 */ /* 0x000fe400078ec0ff */
[----:B------:R-:W-:-:S03]  /*3ef0*/  IADD3 R22, P0, PT, R4, 0x50, RZ ;  /* 0x0000005004167810 */ /* 0x000fc60007f1e0ff */
[----:B------:R-:W-:Y:S02]  /*3f00*/  IMAD.MOV R14, RZ, RZ, -R14 ;  /* 0x000000ffff0e7224 */ /* 0x000fe400078e0a0e */
[----:B------:R-:W-:-:S08]  /*3f10*/  IMAD.X R23, RZ, RZ, R5, P0 ;  /* 0x000000ffff177224 */ /* 0x000fd000000e0605 */
.L_x_121:
[----:B------:R-:W2:Y:S04]  /*3f20*/  LDG.E.64 R16, desc[UR6][R22.64+-0x48] ;  /* 0xffffb80616107981 */ /* 0x000ea8000c1e1b00 */
[----:B------:R-:W3:Y:S01]  /*3f30*/  LDG.E.64 R18, desc[UR6][R22.64+-0x50] ;  /* 0xffffb00616127981 */ /* 0x000ee2000c1e1b00 */
[----:B------:R-:W-:Y:S01]  /*3f40*/  UMOV UR8, 0xe826d695 ;  /* 0xe826d69500087882 */ /* 0x000fe20000000000 */
[----:B------:R-:W-:Y:S01]  /*3f50*/  UMOV UR9, 0x3e112e0b ;  /* 0x3e112e0b00097882 */ /* 0x000fe20000000000 */
[----:B------:R-:W-:Y:S01]  /*3f60*/  IMAD.MOV.U32 R8, RZ, RZ, 0x0 ;  /* 0x00000000ff087424 */ /* 0x000fe200078e00ff */
[----:B------:R-:W-:Y:S01]  /*3f70*/  IADD3 R14, PT, PT, R14, 0x4, RZ ;  /* 0x000000040e0e7810 */ /* 0x000fe20007ffe0ff */
[----:B------:R-:W-:Y:S01]  /*3f80*/  IMAD.MOV.U32 R9, RZ, RZ, 0x3fd80000 ;  /* 0x3fd80000ff097424 */ /* 0x000fe200078e00ff */
[----:B------:R-:W-:Y:S02]  /*3f90*/  BSSY.RECONVERGENT B3, `(.L_x_89) ;  /* 0x0000021000037945 */ /* 0x000fe40003800200 */
[----:B------:R-:W-:Y:S01]  /*3fa0*/  ISETP.NE.AND P1, PT, R14, RZ, PT ;  /* 0x000000ff0e00720c */ /* 0x000fe20003f25270 */
[----:B--2--5:R-:W-:-:S02]  /*3fb0*/  DADD R16, -R26, R16 ;  /* 0x000000001a107229 */ /* 0x024fc40000000110 */
        /* <DEDUP_REMOVED lines=30> */
.L_x_90:
[----:B------:R-:W-:Y:S05]  /*41a0*/  BSYNC.RECONVERGENT B3 ;  /* 0x0000000000037941 */ /* 0x000fea0003800200 */
.L_x_89:
        /* <DEDUP_REMOVED lines=22> */
.L_x_92:
[----:B------:R-:W-:Y:S05]  /*4310*/  BSYNC.RECONVERGENT B3 ;  /* 0x0000000000037941 */ /* 0x000fea0003800200 */
.L_x_91:
        /* <DEDUP_REMOVED lines=24> */
.L_x_94:
[----:B------:R-:W-:Y:S05]  /*44a0*/  BSYNC.RECONVERGENT B3 ;  /* 0x0000000000037941 */ /* 0x000fea0003800200 */
.L_x_93:
        /* <DEDUP_REMOVED lines=23> */
.L_x_96:
[----:B------:R-:W-:Y:S05]  /*4620*/  BSYNC.RECONVERGENT B3 ;  /* 0x0000000000037941 */ /* 0x000fea0003800200 */
.L_x_95:
        /* <DEDUP_REMOVED lines=40> */
.L_x_98:
[----:B------:R-:W-:Y:S05]  /*48b0*/  BSYNC.RECONVERGENT B3 ;  /* 0x0000000000037941 */ /* 0x000fea0003800200 */
.L_x_97:
        /* <DEDUP_REMOVED lines=22> */
.L_x_100:
[----:B------:R-:W-:Y:S05]  /*4a20*/  BSYNC.RECONVERGENT B3 ;  /* 0x0000000000037941 */ /* 0x000fea0003800200 */
.L_x_99:
        /* <DEDUP_REMOVED lines=24> */
.L_x_102:
[----:B------:R-:W-:Y:S05]  /*4bb0*/  BSYNC.RECONVERGENT B3 ;  /* 0x0000000000037941 */ /* 0x000fea0003800200 */
.L_x_101:
        /* <DEDUP_REMOVED lines=23> */
.L_x_104:
[----:B------:R-:W-:Y:S05]  /*4d30*/  BSYNC.RECONVERGENT B3 ;  /* 0x0000000000037941 */ /* 0x000fea0003800200 */
.L_x_103:
        /* <DEDUP_REMOVED lines=40> */
.L_x_106:
[----:B------:R-:W-:Y:S05]  /*4fc0*/  BSYNC.RECONVERGENT B3 ;  /* 0x0000000000037941 */ /* 0x000fea0003800200 */
.L_x_105:
        /* <DEDUP_REMOVED lines=22> */
.L_x_108:
[----:B------:R-:W-:Y:S05]  /*5130*/  BSYNC.RECONVERGENT B3 ;  /* 0x0000000000037941 */ /* 0x000fea0003800200 */
.L_x_107:
        /* <DEDUP_REMOVED lines=24> */
.L_x_110:
[----:B------:R-:W-:Y:S05]  /*52c0*/  BSYNC.RECONVERGENT B3 ;  /* 0x0000000000037941 */ /* 0x000fea0003800200 */
.L_x_109:
        /* <DEDUP_REMOVED lines=23> */
.L_x_112:
[----:B------:R-:W-:Y:S05]  /*5440*/  BSYNC.RECONVERGENT B3 ;  /* 0x0000000000037941 */ /* 0x000fea0003800200 */
.L_x_111:
        /* <DEDUP_REMOVED lines=40> */
.L_x_114:
[----:B------:R-:W-:Y:S05]  /*56d0*/  BSYNC.RECONVERGENT B3 ;  /* 0x0000000000037941 */ /* 0x000fea0003800200 */
.L_x_113:
        /* <DEDUP_REMOVED lines=22> */
.L_x_116:
[----:B------:R-:W-:Y:S05]  /*5840*/  BSYNC.RECONVERGENT B3 ;  /* 0x0000000000037941 */ /* 0x000fea0003800200 */
.L_x_115:
        /* <DEDUP_REMOVED lines=22> */
.L_x_118:
[----:B------:R-:W-:Y:S05]  /*59b0*/  BSYNC.RECONVERGENT B3 ;  /* 0x0000000000037941 */ /* 0x000fea0003800200 */
.L_x_117:
        /* <DEDUP_REMOVED lines=25> */
.L_x_120:
[----:B------:R-:W-:Y:S05]  /*5b50*/  BSYNC.RECONVERGENT B3 ;  /* 0x0000000000037941 */ /* 0x000fea0003800200 */
.L_x_119:
[----:B------:R-:W-:Y:S01]  /*5b60*/  IADD3 R22, P0, PT, R22, 0xa0, RZ ;  /* 0x000000a016167810 */ /* 0x000fe20007f1e0ff */
[----:B------:R-:W-:Y:S01]  /*5b70*/  DADD R30, R30, R6 ;  /* 0x000000001e1e7229 */ /* 0x000fe20000000006 */
[----:B------:R-:W-:-:S03]  /*5b80*/  VIADD R0, R0, 0x4 ;  /* 0x0000000400007836 */ /* 0x000fc60000000000 */
[----:B------:R-:W-:Y:S01]  /*5b90*/  IMAD.X R23, RZ, RZ, R23, P0 ;  /* 0x000000ffff177224 */ /* 0x000fe200000e0617 */
[----:B------:R-:W-:Y:S07]  /*5ba0*/  @P1 BRA `(.L_x_121) ;  /* 0xffffffe000dc1947 */ /* 0x000fee000383ffff */
.L_x_88:
[----:B------:R-:W-:Y:S05]  /*5bb0*/  BSYNC.RECONVERGENT B0 ;  /* 0x0000000000007941 */ /* 0x000fea0003800200 */
.L_x_87:
        /* <DEDUP_REMOVED lines=12> */
[----:B------:R-:W-:Y:S01]  /*5c80*/  BSSY.RECONVERGENT B3, `(.L_x_124) ;  /* 0x0000021000037945 */ /* 0x000fe20003800200 */
[----:B------:R-:W-:Y:S01]  /*5c90*/  IMAD.MOV.U32 R9, RZ, RZ, 0x3fd80000 ;  /* 0x3fd80000ff097424 */ /* 0x000fe200078e00ff */
        /* <DEDUP_REMOVED lines=29> */
[----:B------:R-:W-:Y:S02]  /*5e70*/  IMAD.MOV.U32 R22, RZ, RZ, R4 ;  /* 0x000000ffff167224 */ /* 0x000fe400078e0004 */
[----:B------:R-:W-:-:S07]  /*5e80*/  IMAD.MOV.U32 R23, RZ, RZ, R5 ;  /* 0x000000ffff177224 */ /* 0x000fce00078e0005 */
.L_x_125:
[----:B------:R-:W-:Y:S05]  /*5e90*/  BSYNC.RECONVERGENT B3 ;  /* 0x0000000000037941 */ /* 0x000fea0003800200 */
.L_x_124:
        /* <DEDUP_REMOVED lines=24> */
.L_x_127:
[----:B------:R-:W-:Y:S05]  /*6020*/  BSYNC.RECONVERGENT B3 ;  /* 0x0000000000037941 */ /* 0x000fea0003800200 */
.L_x_126:
        /* <DEDUP_REMOVED lines=24> */
.L_x_129:
[----:B------:R-:W-:Y:S05]  /*61b0*/  BSYNC.RECONVERGENT B3 ;  /* 0x0000000000037941 */ /* 0x000fea0003800200 */
.L_x_128:
        /* <DEDUP_REMOVED lines=23> */
.L_x_131:
[----:B------:R-:W-:Y:S05]  /*6330*/  BSYNC.RECONVERGENT B3 ;  /* 0x0000000000037941 */ /* 0x000fea0003800200 */
.L_x_130:
        /* <DEDUP_REMOVED lines=40> */
.L_x_133:
[----:B------:R-:W-:Y:S05]  /*65c0*/  BSYNC.RECONVERGENT B3 ;  /* 0x0000000000037941 */ /* 0x000fea0003800200 */
.L_x_132:
        /* <DEDUP_REMOVED lines=24> */
.L_x_135:
[----:B------:R-:W-:Y:S05]  /*6750*/  BSYNC.RECONVERGENT B3 ;  /* 0x0000000000037941 */ /* 0x000fea0003800200 */
.L_x_134:
        /* <DEDUP_REMOVED lines=22> */
.L_x_137:
[----:B------:R-:W-:Y:S05]  /*68c0*/  BSYNC.RECONVERGENT B3 ;  /* 0x0000000000037941 */ /* 0x000fea0003800200 */
.L_x_136:
        /* <DEDUP_REMOVED lines=25> */
.L_x_139:
[----:B------:R-:W-:Y:S05]  /*6a60*/  BSYNC.RECONVERGENT B3 ;  /* 0x0000000000037941 */ /* 0x000fea0003800200 */
.L_x_138:
[----:B------:R-:W-:Y:S01]  /*6a70*/  DADD R30, R30, R6 ;  /* 0x000000001e1e7229 */ /* 0x000fe20000000006 */
[----:B------:R-:W-:-:S10]  /*6a80*/  VIADD R0, R0, 0x2 ;  /* 0x0000000200007836 */ /* 0x000fd40000000000 */
.L_x_123:
[----:B------:R-:W-:Y:S05]  /*6a90*/  BSYNC.RECONVERGENT B0 ;  /* 0x0000000000007941 */ /* 0x000fea0003800200 */
.L_x_122:
        /* <DEDUP_REMOVED lines=12> */
[----:B---3--:R-:W-:Y:S01]  /*6b60*/  DADD R28, -R28, R4 ;  /* 0x000000001c1c7229 */ /* 0x008fe20000000104 */
[----:B------:R-:W-:-:S05]  /*6b70*/  IMAD.MOV.U32 R7, RZ, RZ, 0x3fd80000 ;  /* 0x3fd80000ff077424 */ /* 0x000fca00078e00ff */
        /* <DEDUP_REMOVED lines=29> */
.L_x_141:
[----:B------:R-:W-:Y:S05]  /*6d50*/  BSYNC.RECONVERGENT B0 ;  /* 0x0000000000007941 */ /* 0x000fea0003800200 */
.L_x_140:
        /* <DEDUP_REMOVED lines=24> */
.L_x_143:
[----:B------:R-:W-:Y:S05]  /*6ee0*/  BSYNC.RECONVERGENT B0 ;  /* 0x0000000000007941 */ /* 0x000fea0003800200 */
.L_x_142:
        /* <DEDUP_REMOVED lines=22> */
.L_x_145:
[----:B------:R-:W-:Y:S05]  /*7050*/  BSYNC.RECONVERGENT B0 ;  /* 0x0000000000007941 */ /* 0x000fea0003800200 */
.L_x_144:
        /* <DEDUP_REMOVED lines=25> */
.L_x_147:
[----:B------:R-:W-:Y:S05]  /*71f0*/  BSYNC.RECONVERGENT B0 ;  /* 0x0000000000007941 */ /* 0x000fea0003800200 */
.L_x_146:
[----:B------:R-:W-:-:S11]  /*7200*/  DADD R30, R30, R6 ;  /* 0x000000001e1e7229 */ /* 0x000fd60000000006 */
.L_x_86:
[----:B------:R-:W-:Y:S05]  /*7210*/  BSYNC.RECONVERGENT B1 ;  /* 0x0000000000017941 */ /* 0x000fea0003800200 */
.L_x_85:
[----:B------:R-:W0:Y:S02]  /*7220*/  LDC.64 R4, c[0x0][0x388] ;  /* 0x0000e200ff047b82 */ /* 0x000e240000000a00 */
[----:B0-----:R-:W-:-:S05]  /*7230*/  IMAD.WIDE R2, R2, 0x10, R4 ;  /* 0x0000001002027825 */ /* 0x001fca00078e0204 */
[----:B------:R-:W-:Y:S04]  /*7240*/  STG.E.64 desc[UR6][R2.64], R20 ;  /* 0x0000001402007986 */ /* 0x000fe8000c101b06 */
[----:B------:R-:W-:Y:S01]  /*7250*/  STG.E.64 desc[UR6][R2.64+0x8], R30 ;  /* 0x0000081e02007986 */ /* 0x000fe2000c101b06 */
[----:B------:R-:W-:Y:S05]  /*7260*/  EXIT ;  /* 0x000000000000794d */ /* 0x000fea0003800000 */
        .weak           $__internal_1_$__cuda_sm20_div_rn_f64_full
        .type           $__internal_1_$__cuda_sm20_div_rn_f64_full,@function
        .size           $__internal_1_$__cuda_sm20_div_rn_f64_full,($__internal_2_$__cuda_sm20_dsqrt_rn_f64_mediumpath_v1 - $__internal_1_$__cuda_sm20_div_rn_f64_full)
$__internal_1_$__cuda_sm20_div_rn_f64_full:
[C---:B------:R-:W-:Y:S01]  /*7270*/  FSETP.GEU.AND P0, PT, |R7|.reuse, 1.469367938527859385e-39, PT ;  /* 0x001000000700780b */ /* 0x040fe20003f0e200 */
[--C-:B------:R-:W-:Y:S01]  /*7280*/  IMAD.MOV.U32 R10, RZ, RZ, R6.reuse ;  /* 0x000000ffff0a7224 */ /* 0x100fe200078e0006 */
[----:B------:R-:W-:Y:S01]  /*7290*/  MOV R11, R7 ;  /* 0x00000007000b7202 */ /* 0x000fe20000000f00 */
[----:B------:R-:W-:Y:S01]  /*72a0*/  IMAD.MOV.U32 R32, RZ, RZ, R6 ;  /* 0x000000ffff207224 */ /* 0x000fe200078e0006 */
[----:B------:R-:W-:Y:S01]  /*72b0*/  LOP3.LUT R8, R7, 0x800fffff, RZ, 0xc0, !PT ;  /* 0x800fffff07087812 */ /* 0x000fe200078ec0ff */
[----:B------:R-:W-:Y:S01]  /*72c0*/  IMAD.MOV.U32 R34, RZ, RZ, R4 ;  /* 0x000000ffff227224 */ /* 0x000fe200078e0004 */
[----:B------:R-:W-:Y:S01]  /*72d0*/  MOV R35, R5 ;  /* 0x0000000500237202 */ /* 0x000fe20000000f00 */
[----:B------:R-:W-:Y:S01]  /*72e0*/  BSSY.RECONVERGENT B2, `(.L_x_148) ;  /* 0x0000059000027945 */ /* 0x000fe20003800200 */
[----:B------:R-:W-:Y:S01]  /*72f0*/  LOP3.LUT R33, R8, 0x3ff00000, RZ, 0xfc, !PT ;  /* 0x3ff0000008217812 */ /* 0x000fe200078efcff */
[----:B------:R-:W-:Y:S01]  /*7300*/  IMAD.MOV.U32 R8, RZ, RZ, 0x1 ;  /* 0x00000001ff087424 */ /* 0x000fe200078e00ff */
[----:B------:R-:W-:-:S02]  /*7310*/  FSETP.GEU.AND P3, PT, |R35|, 1.469367938527859385e-39, PT ;  /* 0x001000002300780b */ /* 0x000fc40003f6e200 */
[----:B------:R-:W-:Y:S01]  /*7320*/  LOP3.LUT R4, R35, 0x7ff00000, RZ, 0xc0, !PT ;  /* 0x7ff0000023047812 */ /* 0x000fe200078ec0ff */
[----:B------:R-:W-:Y:S01]  /*7330*/  @!P0 DMUL R32, R10, 8.98846567431157953865e+307 ;  /* 0x7fe000000a208828 */ /* 0x000fe20000000000 */
[----:B------:R-:W-:Y:S02]  /*7340*/  LOP3.LUT R6, R7, 0x7ff00000, RZ, 0xc0, !PT ;  /* 0x7ff0000007067812 */ /* 0x000fe400078ec0ff */
[----:B------:R-:W-:Y:S02]  /*7350*/  MOV R36, R34 ;  /* 0x0000002200247202 */ /* 0x000fe40000000f00 */
[----:B------:R-:W-:Y:S01]  /*7360*/  ISETP.GE.U32.AND P2, PT, R4, R6, PT ;  /* 0x000000060400720c */ /* 0x000fe20003f46070 */
[----:B------:R-:W0:Y:S04]  /*7370*/  MUFU.RCP64H R9, R33 ;  /* 0x0000002100097308 */ /* 0x000e280000001800 */
[----:B------:R-:W-:Y:S01]  /*7380*/  @!P3 LOP3.LUT R5, R11, 0x7ff00000, RZ, 0xc0, !PT ;  /* 0x7ff000000b05b812 */ /* 0x000fe200078ec0ff */
[----:B------:R-:W-:Y:S01]  /*7390*/  @!P3 IMAD.MOV.U32 R38, RZ, RZ, RZ ;  /* 0x000000ffff26b224 */ /* 0x000fe200078e00ff */
[----:B------:R-:W-:-:S02]  /*73a0*/  @!P0 LOP3.LUT R6, R33, 0x7ff00000, RZ, 0xc0, !PT ;  /* 0x7ff0000021068812 */ /* 0x000fc400078ec0ff */
[----:B------:R-:W-:Y:S01]  /*73b0*/  @!P3 ISETP.GE.U32.AND P4, PT, R4, R5, PT ;  /* 0x000000050400b20c */ /* 0x000fe20003f86070 */
[----:B------:R-:W-:-:S05]  /*73c0*/  IMAD.MOV.U32 R5, RZ, RZ, 0x1ca00000 ;  /* 0x1ca00000ff057424 */ /* 0x000fca00078e00ff */
[----:B------:R-:W-:Y:S01]  /*73d0*/  @!P3 SEL R7, R5, 0x63400000, !P4 ;  /* 0x634000000507b807 */ /* 0x000fe20006000000 */
[----:B0-----:R-:W-:-:S03]  /*73e0*/  DFMA R40, R8, -R32, 1 ;  /* 0x3ff000000828742b */ /* 0x001fc60000000820 */
[----:B------:R-:W-:-:S04]  /*73f0*/  @!P3 LOP3.LUT R7, R7, 0x80000000, R35, 0xf8, !PT ;  /* 0x800000000707b812 */ /* 0x000fc800078ef823 */
[----:B------:R-:W-:Y:S01]  /*7400*/  @!P3 LOP3.LUT R39, R7, 0x100000, RZ, 0xfc, !PT ;  /* 0x001000000727b812 */ /* 0x000fe200078efcff */
[----:B------:R-:W-:Y:S01]  /*7410*/  IMAD.MOV.U32 R7, RZ, RZ, R4 ;  /* 0x000000ffff077224 */ /* 0x000fe200078e0004 */
[----:B------:R-:W-:-:S08]  /*7420*/  DFMA R40, R40, R40, R40 ;  /* 0x000000282828722b */ /* 0x000fd00000000028 */
[----:B------:R-:W-:Y:S01]  /*7430*/  DFMA R40, R8, R40, R8 ;  /* 0x000000280828722b */ /* 0x000fe20000000008 */
[----:B------:R-:W-:-:S04]  /*7440*/  SEL R8, R5, 0x63400000, !P2 ;  /* 0x6340000005087807 */ /* 0x000fc80005000000 */
[----:B------:R-:W-:-:S03]  /*7450*/  LOP3.LUT R37, R8, 0x800fffff, R35, 0xf8, !PT ;  /* 0x800fffff08257812 */ /* 0x000fc600078ef823 */
[----:B------:R-:W-:-:S03]  /*7460*/  DFMA R8, R40, -R32, 1 ;  /* 0x3ff000002808742b */ /* 0x000fc60000000820 */
[----:B------:R-:W-:-:S05]  /*7470*/  @!P3 DFMA R36, R36, 2, -R38 ;  /* 0x400000002424b82b */ /* 0x000fca0000000826 */
[----:B------:R-:W-:-:S05]  /*7480*/  DFMA R40, R40, R8, R40 ;  /* 0x000000082828722b */ /* 0x000fca0000000028 */
[----:B------:R-:W-:-:S03]  /*7490*/  @!P3 LOP3.LUT R7, R37, 0x7ff00000, RZ, 0xc0, !PT ;  /* 0x7ff000002507b812 */ /* 0x000fc600078ec0ff */
[----:B------:R-:W-:Y:S01]  /*74a0*/  DMUL R38, R40, R36 ;  /* 0x0000002428267228 */ /* 0x000fe20000000000 */
[----:B------:R-:W-:-:S04]  /*74b0*/  IADD3 R8, PT, PT, R7, -0x1, RZ ;  /* 0xffffffff07087810 */ /* 0x000fc80007ffe0ff */
[----:B------:R-:W-:Y:S01]  /*74c0*/  ISETP.GT.U32.AND P0, PT, R8, 0x7feffffe, PT ;  /* 0x7feffffe0800780c */ /* 0x000fe20003f04070 */
[----:B------:R-:W-:Y:S02]  /*74d0*/  VIADD R8, R6, 0xffffffff ;  /* 0xffffffff06087836 */ /* 0x000fe40000000000 */
[----:B------:R-:W-:-:S03]  /*74e0*/  DFMA R42, R38, -R32, R36 ;  /* 0x80000020262a722b */ /* 0x000fc60000000024 */
[----:B------:R-:W-:-:S05]  /*74f0*/  ISETP.GT.U32.OR P0, PT, R8, 0x7feffffe, P0 ;  /* 0x7feffffe0800780c */ /* 0x000fca0000704470 */
[----:B------:R-:W-:-:S08]  /*7500*/  DFMA R8, R40, R42, R38 ;  /* 0x0000002a2808722b */ /* 0x000fd00000000026 */
[----:B------:R-:W-:Y:S05]  /*7510*/  @P0 BRA `(.L_x_149) ;  /* 0x0000000000740947 */ /* 0x000fea0003800000 */
[----:B------:R-:W-:-:S04]  /*7520*/  LOP3.LUT R6, R11, 0x7ff00000, RZ, 0xc0, !PT ;  /* 0x7ff000000b067812 */ /* 0x000fc800078ec0ff */
[CC--:B------:R-:W-:Y:S02]  /*7530*/  VIADDMNMX R7, R4.reuse, -R6.reuse, 0xb9600000, !PT ;  /* 0xb960000004077446 */ /* 0x0c0fe40007800906 */
[----:B------:R-:W-:Y:S01]  /*7540*/  ISETP.GE.U32.AND P0, PT, R4, R6, PT ;  /* 0x000000060400720c */ /* 0x000fe20003f06070 */
[----:B------:R-:W-:Y:S01]  /*7550*/  IMAD.MOV.U32 R6, RZ, RZ, RZ ;  /* 0x000000ffff067224 */ /* 0x000fe200078e00ff */
[----:B------:R-:W-:Y:S02]  /*7560*/  VIMNMX R7, PT, PT, R7, 0x46a00000, PT ;  /* 0x46a0000007077848 */ /* 0x000fe40003fe0100 */
[----:B------:R-:W-:-:S05]  /*7570*/  SEL R5, R5, 0x63400000, !P0 ;  /* 0x6340000005057807 */ /* 0x000fca0004000000 */
[----:B------:R-:W-:-:S05]  /*7580*/  IMAD.IADD R5, R7, 0x1, -R5 ;  /* 0x0000000107057824 */ /* 0x000fca00078e0a05 */
[----:B------:R-:W-:-:S06]  /*7590*/  IADD3 R7, PT, PT, R5, 0x7fe00000, RZ ;  /* 0x7fe0000005077810 */ /* 0x000fcc0007ffe0ff */
        /* <DEDUP_REMOVED lines=9> */
[C---:B------:R-:W-:Y:S01]  /*7630*/  IADD3 R7, PT, PT, -R5.reuse, RZ, RZ ;  /* 0x000000ff05077210 */ /* 0x040fe20007ffe1ff */
[----:B------:R-:W-:Y:S01]  /*7640*/  IMAD.MOV.U32 R6, RZ, RZ, RZ ;  /* 0x000000ffff067224 */ /* 0x000fe200078e00ff */
[----:B------:R-:W-:-:S05]  /*7650*/  IADD3 R5, PT, PT, -R5, -0x43300000, RZ ;  /* 0xbcd0000005057810 */ /* 0x000fca0007ffe1ff */
[----:B------:R-:W-:Y:S02]  /*7660*/  DFMA R6, R38, -R6, R8 ;  /* 0x800000062606722b */ /* 0x000fe40000000008 */
[----:B------:R-:W-:-:S08]  /*7670*/  DMUL.RP R8, R8, R10 ;  /* 0x0000000a08087228 */ /* 0x000fd00000008000 */
[----:B------:R-:W-:Y:S02]  /*7680*/  FSETP.NEU.AND P0, PT, |R7|, R5, PT ;  /* 0x000000050700720b */ /* 0x000fe40003f0d200 */
[----:B------:R-:W-:Y:S02]  /*7690*/  LOP3.LUT R5, R9, R4, RZ, 0x3c, !PT ;  /* 0x0000000409057212 */ /* 0x000fe400078e3cff */
[----:B------:R-:W-:Y:S02]  /*76a0*/  FSEL R4, R8, R38, !P0 ;  /* 0x0000002608047208 */ /* 0x000fe40004000000 */
[----:B------:R-:W-:-:S03]  /*76b0*/  FSEL R5, R5, R39, !P0 ;  /* 0x0000002705057208 */ /* 0x000fc60004000000 */
[----:B------:R-:W-:Y:S01]  /*76c0*/  IMAD.MOV.U32 R38, RZ, RZ, R4 ;  /* 0x000000ffff267224 */ /* 0x000fe200078e0004 */
[----:B------:R-:W-:Y:S01]  /*76d0*/  MOV R39, R5 ;  /* 0x0000000500277202 */ /* 0x000fe20000000f00 */
[----:B------:R-:W-:Y:S06]  /*76e0*/  BRA `(.L_x_150) ;  /* 0x0000000000607947 */ /* 0x000fec0003800000 */
.L_x_149:
        /* <DEDUP_REMOVED lines=12> */
[----:B------:R-:W-:Y:S01]  /*77b0*/  @!P0 IMAD.MOV.U32 R39, RZ, RZ, R4 ;  /* 0x000000ffff278224 */ /* 0x000fe200078e0004 */
[----:B------:R-:W-:Y:S01]  /*77c0*/  @!P0 MOV R38, RZ ;  /* 0x000000ff00268202 */ /* 0x000fe20000000f00 */
[----:B------:R-:W-:Y:S01]  /*77d0*/  @P0 IMAD.MOV.U32 R38, RZ, RZ, RZ ;  /* 0x000000ffff260224 */ /* 0x000fe200078e00ff */
[----:B------:R-:W-:Y:S01]  /*77e0*/  @P0 MOV R39, R5 ;  /* 0x0000000500270202 */ /* 0x000fe20000000f00 */
[----:B------:R-:W-:Y:S06]  /*77f0*/  BRA `(.L_x_150) ;  /* 0x00000000001c7947 */ /* 0x000fec0003800000 */
.L_x_152:
[----:B------:R-:W-:Y:S01]  /*7800*/  LOP3.LUT R4, R11, 0x80000, RZ, 0xfc, !PT ;  /* 0x000800000b047812 */ /* 0x000fe200078efcff */
[----:B------:R-:W-:-:S04]  /*7810*/  IMAD.MOV.U32 R38, RZ, RZ, R10 ;  /* 0x000000ffff267224 */ /* 0x000fc800078e000a */
[----:B------:R-:W-:Y:S01]  /*7820*/  IMAD.MOV.U32 R39, RZ, RZ, R4 ;  /* 0x000000ffff277224 */ /* 0x000fe200078e0004 */
[----:B------:R-:W-:Y:S06]  /*7830*/  BRA `(.L_x_150) ;  /* 0x00000000000c7947 */ /* 0x000fec0003800000 */
.L_x_151:
[----:B------:R-:W-:Y:S02]  /*7840*/  LOP3.LUT R4, R35, 0x80000, RZ, 0xfc, !PT ;  /* 0x0008000023047812 */ /* 0x000fe400078efcff */
[----:B------:R-:W-:-:S03]  /*7850*/  MOV R38, R34 ;  /* 0x0000002200267202 */ /* 0x000fc60000000f00 */
[----:B------:R-:W-:-:S07]  /*7860*/  IMAD.MOV.U32 R39, RZ, RZ, R4 ;  /* 0x000000ffff277224 */ /* 0x000fce00078e0004 */
.L_x_150:
[----:B------:R-:W-:Y:S05]  /*7870*/  BSYNC.RECONVERGENT B2 ;  /* 0x0000000000027941 */ /* 0x000fea0003800200 */
.L_x_148:
[----:B------:R-:W-:Y:S01]  /*7880*/  IMAD.MOV.U32 R6, RZ, RZ, R3 ;  /* 0x000000ffff067224 */ /* 0x000fe200078e0003 */
[----:B------:R-:W-:Y:S01]  /*7890*/  MOV R5, R39 ;  /* 0x0000002700057202 */ /* 0x000fe20000000f00 */
[----:B------:R-:W-:Y:S02]  /*78a0*/  IMAD.MOV.U32 R7, RZ, RZ, 0x0 ;  /* 0x00000000ff077424 */ /* 0x000fe400078e00ff */
[----:B------:R-:W-:Y:S02]  /*78b0*/  IMAD.MOV.U32 R4, RZ, RZ, R38 ;  /* 0x000000ffff047224 */ /* 0x000fe400078e0026 */
[----:B------:R-:W-:Y:S05]  /*78c0*/  RET.REL.NODEC R6 `(_Z19computeForcesKernelPK4BodyP5Forcei) ;  /* 0xffffff8406cc7950 */ /* 0x000fea0003c3ffff */
        .weak           $__internal_2_$__cuda_sm20_dsqrt_rn_f64_mediumpath_v1
        .type           $__internal_2_$__cuda_sm20_dsqrt_rn_f64_mediumpath_v1,@function
        .size           $__internal_2_$__cuda_sm20_dsqrt_rn_f64_mediumpath_v1,(.L_x_160 - $__internal_2_$__cuda_sm20_dsqrt_rn_f64_mediumpath_v1)
$__internal_2_$__cuda_sm20_dsqrt_rn_f64_mediumpath_v1:
[----:B------:R-:W-:Y:S01]  /*78d0*/  ISETP.GE.U32.AND P0, PT, R11, -0x3400000, PT ;  /* 0xfcc000000b00780c */ /* 0x000fe20003f06070 */
[----:B------:R-:W-:Y:S01]  /*78e0*/  BSSY.RECONVERGENT B2, `(.L_x_153) ;  /* 0x000002a000027945 */ /* 0x000fe20003800200 */
[----:B------:R-:W-:Y:S01]  /*78f0*/  IMAD.MOV.U32 R33, RZ, RZ, R6 ;  /* 0x000000ffff217224 */ /* 0x000fe200078e0006 */
[----:B------:R-:W-:Y:S01]  /*7900*/  MOV R32, R5 ;  /* 0x0000000500207202 */ /* 0x000fe20000000f00 */
[----:B------:R-:W-:Y:S01]  /*7910*/  IMAD.MOV.U32 R6, RZ, RZ, R7 ;  /* 0x000000ffff067224 */ /* 0x000fe200078e0007 */
[----:B------:R-:W-:Y:S01]  /*7920*/  MOV R7, R8 ;  /* 0x0000000800077202 */ /* 0x000fe20000000f00 */
[----:B------:R-:W-:Y:S01]  /*7930*/  IMAD.MOV.U32 R11, RZ, RZ, R10 ;  /* 0x000000ffff0b7224 */ /* 0x000fe200078e000a */
[----:B------:R-:W-:Y:S01]  /*7940*/  MOV R10, R9 ;  /* 0x00000009000a7202 */ /* 0x000fe20000000f00 */
[----:B------:R-:W-:-:S05]  /*7950*/  IMAD.MOV.U32 R5, RZ, RZ, R12 ;  /* 0x000000ffff057224 */ /* 0x000fca00078e000c */
[----:B------:R-:W-:Y:S05]  /*7960*/  @!P0 BRA `(.L_x_154) ;  /* 0x0000000000208947 */ /* 0x000fea0003800000 */
[----:B------:R-:W-:-:S10]  /*7970*/  DFMA.RM R6, R6, R4, R10 ;  /* 0x000000040606722b */ /* 0x000fd4000000400a */
[----:B------:R-:W-:-:S05]  /*7980*/  IADD3 R4, P0, PT, R6, 0x1, RZ ;  /* 0x0000000106047810 */ /* 0x000fca0007f1e0ff */
[----:B------:R-:W-:-:S06]  /*7990*/  IMAD.X R5, RZ, RZ, R7, P0 ;  /* 0x000000ffff057224 */ /* 0x000fcc00000e0607 */
[----:B------:R-:W-:-:S08]  /*79a0*/  DFMA.RP R32, -R6, R4, R32 ;  /* 0x000000040620722b */ /* 0x000fd00000008120 */
[----:B------:R-:W-:-:S06]  /*79b0*/  DSETP.GT.AND P0, PT, R32, RZ, PT ;  /* 0x000000ff2000722a */ /* 0x000fcc0003f04000 */
[----:B------:R-:W-:Y:S02]  /*79c0*/  FSEL R4, R4, R6, P0 ;  /* 0x0000000604047208 */ /* 0x000fe40000000000 */
[----:B------:R-:W-:Y:S01]  /*79d0*/  FSEL R5, R5, R7, P0 ;  /* 0x0000000705057208 */ /* 0x000fe20000000000 */
[----:B------:R-:W-:Y:S06]  /*79e0*/  BRA `(.L_x_155) ;  /* 0x0000000000647947 */ /* 0x000fec0003800000 */
.L_x_154:
[----:B------:R-:W-:-:S14]  /*79f0*/  DSETP.NE.AND P0, PT, R32, RZ, PT ;  /* 0x000000ff2000722a */ /* 0x000fdc0003f05000 */
[----:B------:R-:W-:Y:S05]  /*7a00*/  @!P0 BRA `(.L_x_156) ;  /* 0x0000000000588947 */ /* 0x000fea0003800000 */
[----:B------:R-:W-:-:S13]  /*7a10*/  ISETP.GE.AND P0, PT, R33, RZ, PT ;  /* 0x000000ff2100720c */ /* 0x000fda0003f06270 */
[----:B------:R-:W-:Y:S01]  /*7a20*/  @!P0 IMAD.MOV.U32 R4, RZ, RZ, 0x0 ;  /* 0x00000000ff048424 */ /* 0x000fe200078e00ff */
[----:B------:R-:W-:Y:S01]  /*7a30*/  @!P0 MOV R5, 0xfff80000 ;  /* 0xfff8000000058802 */ /* 0x000fe20000000f00 */
[----:B------:R-:W-:Y:S06]  /*7a40*/  @!P0 BRA `(.L_x_155) ;  /* 0x00000000004c8947 */ /* 0x000fec0003800000 */
[----:B------:R-:W-:-:S13]  /*7a50*/  ISETP.GT.AND P0, PT, R33, 0x7fefffff, PT ;  /* 0x7fefffff2100780c */ /* 0x000fda0003f04270 */
[----:B------:R-:W-:Y:S05]  /*7a60*/  @P0 BRA `(.L_x_156) ;  /* 0x0000000000400947 */ /* 0x000fea0003800000 */
[----:B------:R-:W-:Y:S01]  /*7a70*/  DMUL R32, R32, 8.11296384146066816958e+31 ;  /* 0x4690000020207828 */ /* 0x000fe20000000000 */
[----:B------:R-:W-:Y:S01]  /*7a80*/  IMAD.MOV.U32 R8, RZ, RZ, RZ ;  /* 0x000000ffff087224 */ /* 0x000fe200078e00ff */
[----:B------:R-:W-:Y:S01]  /*7a90*/  MOV R5, 0x3fd80000 ;  /* 0x3fd8000000057802 */ /* 0x000fe20000000f00 */
[----:B------:R-:W-:-:S03]  /*7aa0*/  IMAD.MOV.U32 R4, RZ, RZ, 0x0 ;  /* 0x00000000ff047424 */ /* 0x000fc600078e00ff */
[----:B------:R-:W0:Y:S02]  /*7ab0*/  MUFU.RSQ64H R9, R33 ;  /* 0x0000002100097308 */ /* 0x000e240000001c00 */
[----:B0-----:R-:W-:-:S08]  /*7ac0*/  DMUL R6, R8, R8 ;  /* 0x0000000808067228 */ /* 0x001fd00000000000 */
[----:B------:R-:W-:-:S08]  /*7ad0*/  DFMA R6, R32, -R6, 1 ;  /* 0x3ff000002006742b */ /* 0x000fd00000000806 */
[----:B------:R-:W-:Y:S02]  /*7ae0*/  DFMA R4, R6, R4, 0.5 ;  /* 0x3fe000000604742b */ /* 0x000fe40000000004 */
[----:B------:R-:W-:-:S08]  /*7af0*/  DMUL R6, R8, R6 ;  /* 0x0000000608067228 */ /* 0x000fd00000000000 */
[----:B------:R-:W-:-:S08]  /*7b00*/  DFMA R6, R4, R6, R8 ;  /* 0x000000060406722b */ /* 0x000fd00000000008 */
[----:B------:R-:W-:Y:S02]  /*7b10*/  DMUL R4, R32, R6 ;  /* 0x0000000620047228 */ /* 0x000fe40000000000 */
[----:B------:R-:W-:-:S06]  /*7b20*/  VIADD R7, R7, 0xfff00000 ;  /* 0xfff0000007077836 */ /* 0x000fcc0000000000 */
[----:B------:R-:W-:-:S08]  /*7b30*/  DFMA R32, R4, -R4, R32 ;  /* 0x800000040420722b */ /* 0x000fd00000000020 */
[----:B------:R-:W-:-:S10]  /*7b40*/  DFMA R4, R6, R32, R4 ;  /* 0x000000200604722b */ /* 0x000fd40000000004 */
[----:B------:R-:W-:Y:S01]  /*7b50*/  VIADD R5, R5, 0xfcb00000 ;  /* 0xfcb0000005057836 */ /* 0x000fe20000000000 */
[----:B------:R-:W-:Y:S06]  /*7b60*/  BRA `(.L_x_155) ;  /* 0x0000000000047947 */ /* 0x000fec0003800000 */
.L_x_156:
[----:B------:R-:W-:-:S11]  /*7b70*/  DADD R4, R32, R32 ;  /* 0x0000000020047229 */ /* 0x000fd60000000020 */
.L_x_155:
[----:B------:R-:W-:Y:S05]  /*7b80*/  BSYNC.RECONVERGENT B2 ;  /* 0x0000000000027941 */ /* 0x000fea0003800200 */
.L_x_153:
[----:B------:R-:W-:Y:S01]  /*7b90*/  MOV R6, R3 ;  /* 0x0000000300067202 */ /* 0x000fe20000000f00 */
[----:B------:R-:W-:-:S04]  /*7ba0*/  IMAD.MOV.U32 R7, RZ, RZ, 0x0 ;  /* 0x00000000ff077424 */ /* 0x000fc800078e00ff */
[----:B------:R-:W-:Y:S05]  /*7bb0*/  RET.REL.NODEC R6 `(_Z19computeForcesKernelPK4BodyP5Forcei) ;  /* 0xffffff8406107950 */ /* 0x000fea0003c3ffff */
.L_x_157:
        /* <DEDUP_REMOVED lines=12> */
.L_x_160:


//--------------------- .nv.shared.reserved.0     --------------------------
	.section	.nv.shared.reserved.0,"aw",@nobits
	.weak		__nv_reservedSMEM_offset_0_alias
	.size		__nv_reservedSMEM_offset_0_alias, 0, 64
	.other		__nv_reservedSMEM_offset_0_alias,@"STO_CUDA_RESERVED_SHARED STV_DEFAULT"
__nv_reservedSMEM_offset_0_alias:
	.zero		0
	.zero		64


//--------------------- .nv.constant0._Z18updateBodiesKernelP4BodyPK5Forcei --------------------------
	.section	.nv.constant0._Z18updateBodiesKernelP4BodyPK5Forcei,"a",@progbits
	.sectionflags	@""
	.align	4
.nv.constant0._Z18updateBodiesKernelP4BodyPK5Forcei:
	.zero		916


//--------------------- .nv.constant0._Z19computeForcesKernelPK4BodyP5Forcei --------------------------
	.section	.nv.constant0._Z19computeForcesKernelPK4BodyP5Forcei,"a",@progbits
	.sectionflags	@""
	.align	4
.nv.constant0._Z19computeForcesKernelPK4BodyP5Forcei:
	.zero		916


//--------------------- SYMBOLS --------------------------

	.type		.nv.reservedSmem.offset0,@object
	.size		.nv.reservedSmem.offset0,0x4
